//
// Generated by NVIDIA NVVM Compiler
//
// Compiler Build ID: CL-36424714
// Cuda compilation tools, release 13.0, V13.0.88
// Based on NVVM 20.0.0
//

.version 9.0
.target sm_100
.address_size 64

	// .globl	_Z15kernel_functionPcS_PS_S0_i
// _ZZ15kernel_functionPcS_PS_S0_iE15block_histogram has been demoted
// _ZZ15kernel_functionPcS_PS_S0_iE12block_offset has been demoted
// _ZZ15kernel_functionPcS_PS_S0_iE11block_count has been demoted

.visible .entry _Z15kernel_functionPcS_PS_S0_i(
	.param .u64 .ptr .align 1 _Z15kernel_functionPcS_PS_S0_i_param_0,
	.param .u64 .ptr .align 1 _Z15kernel_functionPcS_PS_S0_i_param_1,
	.param .u64 .ptr .align 1 _Z15kernel_functionPcS_PS_S0_i_param_2,
	.param .u64 .ptr .align 1 _Z15kernel_functionPcS_PS_S0_i_param_3,
	.param .u32 _Z15kernel_functionPcS_PS_S0_i_param_4
)
{
	.local .align 4 .b8 	__local_depot0[236];
	.reg .b64 	%SP;
	.reg .b64 	%SPL;
	.reg .pred 	%p<41>;
	.reg .b16 	%rs<33>;
	.reg .b32 	%r<310>;
	.reg .b64 	%rd<168>;
	// demoted variable
	.shared .align 4 .b8 _ZZ15kernel_functionPcS_PS_S0_iE15block_histogram[236];
	// demoted variable
	.shared .align 4 .b8 _ZZ15kernel_functionPcS_PS_S0_iE12block_offset[236];
	// demoted variable
	.shared .align 4 .b8 _ZZ15kernel_functionPcS_PS_S0_iE11block_count[236];
	mov.u64 	%SPL, __local_depot0;
	ld.param.u64 	%rd16, [_Z15kernel_functionPcS_PS_S0_i_param_0];
	ld.param.u64 	%rd18, [_Z15kernel_functionPcS_PS_S0_i_param_2];
	ld.param.u64 	%rd19, [_Z15kernel_functionPcS_PS_S0_i_param_3];
	ld.param.u32 	%r59, [_Z15kernel_functionPcS_PS_S0_i_param_4];
	cvta.to.global.u64 	%rd1, %rd19;
	cvta.to.global.u64 	%rd2, %rd18;
	add.u64 	%rd3, %SPL, 0;
	add.s32 	%r60, %r59, 1023;
	shr.s32 	%r61, %r60, 31;
	shr.u32 	%r62, %r61, 22;
	add.s32 	%r63, %r60, %r62;
	shr.s32 	%r64, %r63, 10;
	mov.u32 	%r65, %ctaid.x;
	mov.u32 	%r66, %ntid.x;
	mov.u32 	%r1, %tid.x;
	mad.lo.s32 	%r2, %r65, %r66, %r1;
	mul.lo.s32 	%r309, %r64, %r2;
	add.s32 	%r67, %r309, %r64;
	min.s32 	%r4, %r59, %r67;
	add.s32 	%r68, %r66, %r59;
	add.s32 	%r69, %r68, -1;
	div.u32 	%r70, %r69, %r66;
	mul.lo.s32 	%r5, %r70, %r65;
	add.s32 	%r71, %r5, %r70;
	min.s32 	%r6, %r59, %r71;
	setp.ge.s32 	%p1, %r309, %r4;
	@%p1 bra 	$L__BB0_12;
	sub.s32 	%r7, %r4, %r309;
	and.b32  	%r8, %r7, 7;
	sub.s32 	%r72, %r309, %r4;
	setp.gt.u32 	%p2, %r72, -8;
	mov.u32 	%r295, %r309;
	@%p2 bra 	$L__BB0_4;
	and.b32  	%r9, %r7, -8;
	mov.b32 	%r296, 0;
	mov.u32 	%r295, %r309;
$L__BB0_3:
	.pragma "nounroll";
	shl.b32 	%r74, %r295, 5;
	cvt.s64.s32 	%rd21, %r74;
	add.s64 	%rd22, %rd16, %rd21;
	mul.wide.s32 	%rd23, %r295, 8;
	add.s64 	%rd24, %rd2, %rd23;
	st.global.u64 	[%rd24], %rd22;
	add.s64 	%rd25, %rd22, 32;
	st.global.u64 	[%rd24+8], %rd25;
	add.s64 	%rd26, %rd22, 64;
	st.global.u64 	[%rd24+16], %rd26;
	add.s64 	%rd27, %rd22, 96;
	st.global.u64 	[%rd24+24], %rd27;
	add.s64 	%rd28, %rd22, 128;
	st.global.u64 	[%rd24+32], %rd28;
	add.s64 	%rd29, %rd22, 160;
	st.global.u64 	[%rd24+40], %rd29;
	add.s64 	%rd30, %rd22, 192;
	st.global.u64 	[%rd24+48], %rd30;
	add.s64 	%rd31, %rd22, 224;
	st.global.u64 	[%rd24+56], %rd31;
	add.s32 	%r295, %r295, 8;
	add.s32 	%r296, %r296, 8;
	setp.eq.s32 	%p3, %r296, %r9;
	@%p3 bra 	$L__BB0_4;
	bra.uni 	$L__BB0_3;
$L__BB0_4:
	setp.eq.s32 	%p4, %r8, 0;
	@%p4 bra 	$L__BB0_12;
	and.b32  	%r11, %r7, 3;
	setp.lt.u32 	%p5, %r8, 4;
	@%p5 bra 	$L__BB0_7;
	shl.b32 	%r75, %r295, 5;
	cvt.s64.s32 	%rd32, %r75;
	add.s64 	%rd33, %rd16, %rd32;
	mul.wide.s32 	%rd34, %r295, 8;
	add.s64 	%rd35, %rd2, %rd34;
	st.global.u64 	[%rd35], %rd33;
	add.s64 	%rd36, %rd33, 32;
	st.global.u64 	[%rd35+8], %rd36;
	add.s64 	%rd37, %rd33, 64;
	st.global.u64 	[%rd35+16], %rd37;
	add.s64 	%rd38, %rd33, 96;
	st.global.u64 	[%rd35+24], %rd38;
	add.s32 	%r295, %r295, 4;
$L__BB0_7:
	setp.eq.s32 	%p6, %r11, 0;
	@%p6 bra 	$L__BB0_12;
	setp.eq.s32 	%p7, %r11, 1;
	@%p7 bra 	$L__BB0_10;
	shl.b32 	%r76, %r295, 5;
	cvt.s64.s32 	%rd39, %r76;
	add.s64 	%rd40, %rd16, %rd39;
	mul.wide.s32 	%rd41, %r295, 8;
	add.s64 	%rd42, %rd2, %rd41;
	st.global.u64 	[%rd42], %rd40;
	add.s64 	%rd43, %rd40, 32;
	st.global.u64 	[%rd42+8], %rd43;
	add.s32 	%r295, %r295, 2;
$L__BB0_10:
	and.b32  	%r77, %r7, 1;
	setp.eq.b32 	%p8, %r77, 1;
	not.pred 	%p9, %p8;
	@%p9 bra 	$L__BB0_12;
	shl.b32 	%r78, %r295, 5;
	cvt.s64.s32 	%rd44, %r78;
	add.s64 	%rd45, %rd16, %rd44;
	mul.wide.s32 	%rd46, %r295, 8;
	add.s64 	%rd47, %rd2, %rd46;
	st.global.u64 	[%rd47], %rd45;
$L__BB0_12:
	shl.b32 	%r80, %r1, 2;
	mov.u32 	%r81, _ZZ15kernel_functionPcS_PS_S0_iE11block_count;
	add.s32 	%r16, %r81, %r80;
	mov.u32 	%r82, _ZZ15kernel_functionPcS_PS_S0_iE12block_offset;
	add.s32 	%r17, %r82, %r80;
	sub.s32 	%r83, %r4, %r309;
	and.b32  	%r18, %r83, 3;
	mul.wide.s32 	%rd48, %r309, 8;
	add.s64 	%rd4, %rd2, %rd48;
	mov.b32 	%r297, 31;
$L__BB0_13:
	mov.u32 	%r25, %r297;
	setp.gt.u32 	%p10, %r1, 58;
	@%p10 bra 	$L__BB0_15;
	shl.b32 	%r84, %r1, 2;
	mov.u32 	%r85, _ZZ15kernel_functionPcS_PS_S0_iE15block_histogram;
	add.s32 	%r86, %r85, %r84;
	mov.b32 	%r87, 0;
	st.shared.u32 	[%r86], %r87;
	st.shared.u32 	[%r16], %r87;
$L__BB0_15:
	setp.ge.s32 	%p11, %r309, %r4;
	bar.sync 	0;
	mov.b32 	%r88, 0;
	st.local.u32 	[%rd3], %r88;
	st.local.u32 	[%rd3+4], %r88;
	st.local.u32 	[%rd3+8], %r88;
	st.local.u32 	[%rd3+12], %r88;
	st.local.u32 	[%rd3+16], %r88;
	st.local.u32 	[%rd3+20], %r88;
	st.local.u32 	[%rd3+24], %r88;
	st.local.u32 	[%rd3+28], %r88;
	st.local.u32 	[%rd3+32], %r88;
	st.local.u32 	[%rd3+36], %r88;
	st.local.u32 	[%rd3+40], %r88;
	st.local.u32 	[%rd3+44], %r88;
	st.local.u32 	[%rd3+48], %r88;
	st.local.u32 	[%rd3+52], %r88;
	st.local.u32 	[%rd3+56], %r88;
	st.local.u32 	[%rd3+60], %r88;
	st.local.u32 	[%rd3+64], %r88;
	st.local.u32 	[%rd3+68], %r88;
	st.local.u32 	[%rd3+72], %r88;
	st.local.u32 	[%rd3+76], %r88;
	st.local.u32 	[%rd3+80], %r88;
	st.local.u32 	[%rd3+84], %r88;
	st.local.u32 	[%rd3+88], %r88;
	st.local.u32 	[%rd3+92], %r88;
	st.local.u32 	[%rd3+96], %r88;
	st.local.u32 	[%rd3+100], %r88;
	st.local.u32 	[%rd3+104], %r88;
	st.local.u32 	[%rd3+108], %r88;
	st.local.u32 	[%rd3+112], %r88;
	st.local.u32 	[%rd3+116], %r88;
	st.local.u32 	[%rd3+120], %r88;
	st.local.u32 	[%rd3+124], %r88;
	st.local.u32 	[%rd3+128], %r88;
	st.local.u32 	[%rd3+132], %r88;
	st.local.u32 	[%rd3+136], %r88;
	st.local.u32 	[%rd3+140], %r88;
	st.local.u32 	[%rd3+144], %r88;
	st.local.u32 	[%rd3+148], %r88;
	st.local.u32 	[%rd3+152], %r88;
	st.local.u32 	[%rd3+156], %r88;
	st.local.u32 	[%rd3+160], %r88;
	st.local.u32 	[%rd3+164], %r88;
	st.local.u32 	[%rd3+168], %r88;
	st.local.u32 	[%rd3+172], %r88;
	st.local.u32 	[%rd3+176], %r88;
	st.local.u32 	[%rd3+180], %r88;
	st.local.u32 	[%rd3+184], %r88;
	st.local.u32 	[%rd3+188], %r88;
	st.local.u32 	[%rd3+192], %r88;
	st.local.u32 	[%rd3+196], %r88;
	st.local.u32 	[%rd3+200], %r88;
	st.local.u32 	[%rd3+204], %r88;
	st.local.u32 	[%rd3+208], %r88;
	st.local.u32 	[%rd3+212], %r88;
	st.local.u32 	[%rd3+216], %r88;
	st.local.u32 	[%rd3+220], %r88;
	st.local.u32 	[%rd3+224], %r88;
	st.local.u32 	[%rd3+228], %r88;
	st.local.u32 	[%rd3+232], %r88;
	@%p11 bra 	$L__BB0_23;
	setp.eq.s32 	%p12, %r18, 0;
	mov.u32 	%r298, %r309;
	@%p12 bra 	$L__BB0_20;
	add.s32 	%r298, %r309, 1;
	cvt.u64.u32 	%rd49, %r25;
	setp.eq.s32 	%p13, %r18, 1;
	ld.global.u64 	%rd50, [%rd4];
	add.s64 	%rd51, %rd50, %rd49;
	ld.s8 	%r89, [%rd51];
	mul.wide.s32 	%rd52, %r89, 4;
	add.s64 	%rd53, %rd3, %rd52;
	ld.local.u32 	%r90, [%rd53+-256];
	add.s32 	%r91, %r90, 1;
	st.local.u32 	[%rd53+-256], %r91;
	@%p13 bra 	$L__BB0_20;
	add.s32 	%r298, %r309, 2;
	setp.eq.s32 	%p14, %r18, 2;
	ld.global.u64 	%rd55, [%rd4+8];
	add.s64 	%rd56, %rd55, %rd49;
	ld.s8 	%r92, [%rd56];
	mul.wide.s32 	%rd57, %r92, 4;
	add.s64 	%rd58, %rd3, %rd57;
	ld.local.u32 	%r93, [%rd58+-256];
	add.s32 	%r94, %r93, 1;
	st.local.u32 	[%rd58+-256], %r94;
	@%p14 bra 	$L__BB0_20;
	add.s32 	%r298, %r309, 3;
	ld.global.u64 	%rd60, [%rd4+16];
	add.s64 	%rd61, %rd60, %rd49;
	ld.s8 	%r95, [%rd61];
	mul.wide.s32 	%rd62, %r95, 4;
	add.s64 	%rd63, %rd3, %rd62;
	ld.local.u32 	%r96, [%rd63+-256];
	add.s32 	%r97, %r96, 1;
	st.local.u32 	[%rd63+-256], %r97;
$L__BB0_20:
	not.b32 	%r98, %r309;
	add.s32 	%r99, %r4, %r98;
	setp.lt.u32 	%p15, %r99, 3;
	@%p15 bra 	$L__BB0_23;
	sub.s32 	%r299, %r298, %r4;
	cvt.u64.u32 	%rd64, %r25;
$L__BB0_22:
	mul.wide.s32 	%rd65, %r298, 8;
	add.s64 	%rd66, %rd2, %rd65;
	ld.global.u64 	%rd67, [%rd66];
	add.s64 	%rd68, %rd67, %rd64;
	ld.s8 	%r100, [%rd68];
	mul.wide.s32 	%rd69, %r100, 4;
	add.s64 	%rd70, %rd3, %rd69;
	ld.local.u32 	%r101, [%rd70+-256];
	add.s32 	%r102, %r101, 1;
	st.local.u32 	[%rd70+-256], %r102;
	ld.global.u64 	%rd71, [%rd66+8];
	add.s64 	%rd72, %rd71, %rd64;
	ld.s8 	%r103, [%rd72];
	mul.wide.s32 	%rd73, %r103, 4;
	add.s64 	%rd74, %rd3, %rd73;
	ld.local.u32 	%r104, [%rd74+-256];
	add.s32 	%r105, %r104, 1;
	st.local.u32 	[%rd74+-256], %r105;
	ld.global.u64 	%rd75, [%rd66+16];
	add.s64 	%rd76, %rd75, %rd64;
	ld.s8 	%r106, [%rd76];
	mul.wide.s32 	%rd77, %r106, 4;
	add.s64 	%rd78, %rd3, %rd77;
	ld.local.u32 	%r107, [%rd78+-256];
	add.s32 	%r108, %r107, 1;
	st.local.u32 	[%rd78+-256], %r108;
	ld.global.u64 	%rd79, [%rd66+24];
	add.s64 	%rd80, %rd79, %rd64;
	ld.s8 	%r109, [%rd80];
	mul.wide.s32 	%rd81, %r109, 4;
	add.s64 	%rd82, %rd3, %rd81;
	ld.local.u32 	%r110, [%rd82+-256];
	add.s32 	%r111, %r110, 1;
	st.local.u32 	[%rd82+-256], %r111;
	add.s32 	%r298, %r298, 4;
	add.s32 	%r299, %r299, 4;
	setp.ne.s32 	%p16, %r299, 0;
	@%p16 bra 	$L__BB0_22;
$L__BB0_23:
	setp.ne.s32 	%p17, %r2, 0;
	ld.local.u32 	%r112, [%rd3];
	atom.shared.add.u32 	%r113, [_ZZ15kernel_functionPcS_PS_S0_iE15block_histogram], %r112;
	ld.local.u32 	%r114, [%rd3+4];
	atom.shared.add.u32 	%r115, [_ZZ15kernel_functionPcS_PS_S0_iE15block_histogram+4], %r114;
	ld.local.u32 	%r116, [%rd3+8];
	atom.shared.add.u32 	%r117, [_ZZ15kernel_functionPcS_PS_S0_iE15block_histogram+8], %r116;
	ld.local.u32 	%r118, [%rd3+12];
	atom.shared.add.u32 	%r119, [_ZZ15kernel_functionPcS_PS_S0_iE15block_histogram+12], %r118;
	ld.local.u32 	%r120, [%rd3+16];
	atom.shared.add.u32 	%r121, [_ZZ15kernel_functionPcS_PS_S0_iE15block_histogram+16], %r120;
	ld.local.u32 	%r122, [%rd3+20];
	atom.shared.add.u32 	%r123, [_ZZ15kernel_functionPcS_PS_S0_iE15block_histogram+20], %r122;
	ld.local.u32 	%r124, [%rd3+24];
	atom.shared.add.u32 	%r125, [_ZZ15kernel_functionPcS_PS_S0_iE15block_histogram+24], %r124;
	ld.local.u32 	%r126, [%rd3+28];
	atom.shared.add.u32 	%r127, [_ZZ15kernel_functionPcS_PS_S0_iE15block_histogram+28], %r126;
	ld.local.u32 	%r128, [%rd3+32];
	atom.shared.add.u32 	%r129, [_ZZ15kernel_functionPcS_PS_S0_iE15block_histogram+32], %r128;
	ld.local.u32 	%r130, [%rd3+36];
	atom.shared.add.u32 	%r131, [_ZZ15kernel_functionPcS_PS_S0_iE15block_histogram+36], %r130;
	ld.local.u32 	%r132, [%rd3+40];
	atom.shared.add.u32 	%r133, [_ZZ15kernel_functionPcS_PS_S0_iE15block_histogram+40], %r132;
	ld.local.u32 	%r134, [%rd3+44];
	atom.shared.add.u32 	%r135, [_ZZ15kernel_functionPcS_PS_S0_iE15block_histogram+44], %r134;
	ld.local.u32 	%r136, [%rd3+48];
	atom.shared.add.u32 	%r137, [_ZZ15kernel_functionPcS_PS_S0_iE15block_histogram+48], %r136;
	ld.local.u32 	%r138, [%rd3+52];
	atom.shared.add.u32 	%r139, [_ZZ15kernel_functionPcS_PS_S0_iE15block_histogram+52], %r138;
	ld.local.u32 	%r140, [%rd3+56];
	atom.shared.add.u32 	%r141, [_ZZ15kernel_functionPcS_PS_S0_iE15block_histogram+56], %r140;
	ld.local.u32 	%r142, [%rd3+60];
	atom.shared.add.u32 	%r143, [_ZZ15kernel_functionPcS_PS_S0_iE15block_histogram+60], %r142;
	ld.local.u32 	%r144, [%rd3+64];
	atom.shared.add.u32 	%r145, [_ZZ15kernel_functionPcS_PS_S0_iE15block_histogram+64], %r144;
	ld.local.u32 	%r146, [%rd3+68];
	atom.shared.add.u32 	%r147, [_ZZ15kernel_functionPcS_PS_S0_iE15block_histogram+68], %r146;
	ld.local.u32 	%r148, [%rd3+72];
	atom.shared.add.u32 	%r149, [_ZZ15kernel_functionPcS_PS_S0_iE15block_histogram+72], %r148;
	ld.local.u32 	%r150, [%rd3+76];
	atom.shared.add.u32 	%r151, [_ZZ15kernel_functionPcS_PS_S0_iE15block_histogram+76], %r150;
	ld.local.u32 	%r152, [%rd3+80];
	atom.shared.add.u32 	%r153, [_ZZ15kernel_functionPcS_PS_S0_iE15block_histogram+80], %r152;
	ld.local.u32 	%r154, [%rd3+84];
	atom.shared.add.u32 	%r155, [_ZZ15kernel_functionPcS_PS_S0_iE15block_histogram+84], %r154;
	ld.local.u32 	%r156, [%rd3+88];
	atom.shared.add.u32 	%r157, [_ZZ15kernel_functionPcS_PS_S0_iE15block_histogram+88], %r156;
	ld.local.u32 	%r158, [%rd3+92];
	atom.shared.add.u32 	%r159, [_ZZ15kernel_functionPcS_PS_S0_iE15block_histogram+92], %r158;
	ld.local.u32 	%r160, [%rd3+96];
	atom.shared.add.u32 	%r161, [_ZZ15kernel_functionPcS_PS_S0_iE15block_histogram+96], %r160;
	ld.local.u32 	%r162, [%rd3+100];
	atom.shared.add.u32 	%r163, [_ZZ15kernel_functionPcS_PS_S0_iE15block_histogram+100], %r162;
	ld.local.u32 	%r164, [%rd3+104];
	atom.shared.add.u32 	%r165, [_ZZ15kernel_functionPcS_PS_S0_iE15block_histogram+104], %r164;
	ld.local.u32 	%r166, [%rd3+108];
	atom.shared.add.u32 	%r167, [_ZZ15kernel_functionPcS_PS_S0_iE15block_histogram+108], %r166;
	ld.local.u32 	%r168, [%rd3+112];
	atom.shared.add.u32 	%r169, [_ZZ15kernel_functionPcS_PS_S0_iE15block_histogram+112], %r168;
	ld.local.u32 	%r170, [%rd3+116];
	atom.shared.add.u32 	%r171, [_ZZ15kernel_functionPcS_PS_S0_iE15block_histogram+116], %r170;
	ld.local.u32 	%r172, [%rd3+120];
	atom.shared.add.u32 	%r173, [_ZZ15kernel_functionPcS_PS_S0_iE15block_histogram+120], %r172;
	ld.local.u32 	%r174, [%rd3+124];
	atom.shared.add.u32 	%r175, [_ZZ15kernel_functionPcS_PS_S0_iE15block_histogram+124], %r174;
	ld.local.u32 	%r176, [%rd3+128];
	atom.shared.add.u32 	%r177, [_ZZ15kernel_functionPcS_PS_S0_iE15block_histogram+128], %r176;
	ld.local.u32 	%r178, [%rd3+132];
	atom.shared.add.u32 	%r179, [_ZZ15kernel_functionPcS_PS_S0_iE15block_histogram+132], %r178;
	ld.local.u32 	%r180, [%rd3+136];
	atom.shared.add.u32 	%r181, [_ZZ15kernel_functionPcS_PS_S0_iE15block_histogram+136], %r180;
	ld.local.u32 	%r182, [%rd3+140];
	atom.shared.add.u32 	%r183, [_ZZ15kernel_functionPcS_PS_S0_iE15block_histogram+140], %r182;
	ld.local.u32 	%r184, [%rd3+144];
	atom.shared.add.u32 	%r185, [_ZZ15kernel_functionPcS_PS_S0_iE15block_histogram+144], %r184;
	ld.local.u32 	%r186, [%rd3+148];
	atom.shared.add.u32 	%r187, [_ZZ15kernel_functionPcS_PS_S0_iE15block_histogram+148], %r186;
	ld.local.u32 	%r188, [%rd3+152];
	atom.shared.add.u32 	%r189, [_ZZ15kernel_functionPcS_PS_S0_iE15block_histogram+152], %r188;
	ld.local.u32 	%r190, [%rd3+156];
	atom.shared.add.u32 	%r191, [_ZZ15kernel_functionPcS_PS_S0_iE15block_histogram+156], %r190;
	ld.local.u32 	%r192, [%rd3+160];
	atom.shared.add.u32 	%r193, [_ZZ15kernel_functionPcS_PS_S0_iE15block_histogram+160], %r192;
	ld.local.u32 	%r194, [%rd3+164];
	atom.shared.add.u32 	%r195, [_ZZ15kernel_functionPcS_PS_S0_iE15block_histogram+164], %r194;
	ld.local.u32 	%r196, [%rd3+168];
	atom.shared.add.u32 	%r197, [_ZZ15kernel_functionPcS_PS_S0_iE15block_histogram+168], %r196;
	ld.local.u32 	%r198, [%rd3+172];
	atom.shared.add.u32 	%r199, [_ZZ15kernel_functionPcS_PS_S0_iE15block_histogram+172], %r198;
	ld.local.u32 	%r200, [%rd3+176];
	atom.shared.add.u32 	%r201, [_ZZ15kernel_functionPcS_PS_S0_iE15block_histogram+176], %r200;
	ld.local.u32 	%r202, [%rd3+180];
	atom.shared.add.u32 	%r203, [_ZZ15kernel_functionPcS_PS_S0_iE15block_histogram+180], %r202;
	ld.local.u32 	%r204, [%rd3+184];
	atom.shared.add.u32 	%r205, [_ZZ15kernel_functionPcS_PS_S0_iE15block_histogram+184], %r204;
	ld.local.u32 	%r206, [%rd3+188];
	atom.shared.add.u32 	%r207, [_ZZ15kernel_functionPcS_PS_S0_iE15block_histogram+188], %r206;
	ld.local.u32 	%r208, [%rd3+192];
	atom.shared.add.u32 	%r209, [_ZZ15kernel_functionPcS_PS_S0_iE15block_histogram+192], %r208;
	ld.local.u32 	%r210, [%rd3+196];
	atom.shared.add.u32 	%r211, [_ZZ15kernel_functionPcS_PS_S0_iE15block_histogram+196], %r210;
	ld.local.u32 	%r212, [%rd3+200];
	atom.shared.add.u32 	%r213, [_ZZ15kernel_functionPcS_PS_S0_iE15block_histogram+200], %r212;
	ld.local.u32 	%r214, [%rd3+204];
	atom.shared.add.u32 	%r215, [_ZZ15kernel_functionPcS_PS_S0_iE15block_histogram+204], %r214;
	ld.local.u32 	%r216, [%rd3+208];
	atom.shared.add.u32 	%r217, [_ZZ15kernel_functionPcS_PS_S0_iE15block_histogram+208], %r216;
	ld.local.u32 	%r218, [%rd3+212];
	atom.shared.add.u32 	%r219, [_ZZ15kernel_functionPcS_PS_S0_iE15block_histogram+212], %r218;
	ld.local.u32 	%r220, [%rd3+216];
	atom.shared.add.u32 	%r221, [_ZZ15kernel_functionPcS_PS_S0_iE15block_histogram+216], %r220;
	ld.local.u32 	%r222, [%rd3+220];
	atom.shared.add.u32 	%r223, [_ZZ15kernel_functionPcS_PS_S0_iE15block_histogram+220], %r222;
	ld.local.u32 	%r224, [%rd3+224];
	atom.shared.add.u32 	%r225, [_ZZ15kernel_functionPcS_PS_S0_iE15block_histogram+224], %r224;
	ld.local.u32 	%r226, [%rd3+228];
	atom.shared.add.u32 	%r227, [_ZZ15kernel_functionPcS_PS_S0_iE15block_histogram+228], %r226;
	ld.local.u32 	%r228, [%rd3+232];
	atom.shared.add.u32 	%r229, [_ZZ15kernel_functionPcS_PS_S0_iE15block_histogram+232], %r228;
	bar.sync 	0;
	@%p17 bra 	$L__BB0_26;
	mov.b32 	%r301, 0;
	st.shared.u32 	[_ZZ15kernel_functionPcS_PS_S0_iE12block_offset], %r301;
	mov.u32 	%r302, %r301;
$L__BB0_25:
	shl.b32 	%r231, %r302, 2;
	mov.u32 	%r232, _ZZ15kernel_functionPcS_PS_S0_iE15block_histogram;
	add.s32 	%r233, %r232, %r231;
	ld.shared.u32 	%r234, [%r233];
	add.s32 	%r235, %r234, %r301;
	mov.u32 	%r236, _ZZ15kernel_functionPcS_PS_S0_iE12block_offset;
	add.s32 	%r237, %r236, %r231;
	st.shared.u32 	[%r237+4], %r235;
	ld.shared.u32 	%r238, [%r233+4];
	add.s32 	%r301, %r238, %r235;
	add.s32 	%r302, %r302, 2;
	st.shared.u32 	[%r237+8], %r301;
	setp.ne.s32 	%p18, %r302, 58;
	@%p18 bra 	$L__BB0_25;
$L__BB0_26:
	setp.ge.s32 	%p19, %r5, %r6;
	bar.sync 	0;
	@%p19 bra 	$L__BB0_46;
	sub.s32 	%r239, %r6, %r5;
	and.b32  	%r39, %r239, 3;
	setp.eq.s32 	%p20, %r39, 0;
	mov.u32 	%r303, %r5;
	@%p20 bra 	$L__BB0_36;
	cvt.u64.u32 	%rd83, %r25;
	mul.wide.s32 	%rd84, %r5, 8;
	add.s64 	%rd6, %rd2, %rd84;
	ld.global.u64 	%rd7, [%rd6];
	add.s64 	%rd85, %rd7, %rd83;
	ld.s8 	%r240, [%rd85];
	add.s32 	%r241, %r240, -64;
	setp.ne.s32 	%p21, %r1, %r241;
	@%p21 bra 	$L__BB0_30;
	ld.shared.u32 	%r242, [%r17];
	add.s32 	%r243, %r242, %r5;
	ld.shared.u32 	%r244, [%r16];
	add.s32 	%r245, %r244, 1;
	st.shared.u32 	[%r16], %r245;
	add.s32 	%r246, %r243, %r244;
	mul.wide.s32 	%rd86, %r246, 8;
	add.s64 	%rd87, %rd1, %rd86;
	st.global.u64 	[%rd87], %rd7;
$L__BB0_30:
	add.s32 	%r303, %r5, 1;
	setp.eq.s32 	%p22, %r39, 1;
	@%p22 bra 	$L__BB0_36;
	ld.global.u64 	%rd8, [%rd6+8];
	add.s64 	%rd89, %rd8, %rd83;
	ld.s8 	%r247, [%rd89];
	add.s32 	%r248, %r247, -64;
	setp.ne.s32 	%p23, %r1, %r248;
	@%p23 bra 	$L__BB0_33;
	ld.shared.u32 	%r249, [%r17];
	add.s32 	%r250, %r249, %r5;
	ld.shared.u32 	%r251, [%r16];
	add.s32 	%r252, %r251, 1;
	st.shared.u32 	[%r16], %r252;
	add.s32 	%r253, %r250, %r251;
	mul.wide.s32 	%rd90, %r253, 8;
	add.s64 	%rd91, %rd1, %rd90;
	st.global.u64 	[%rd91], %rd8;
$L__BB0_33:
	add.s32 	%r303, %r5, 2;
	setp.eq.s32 	%p24, %r39, 2;
	@%p24 bra 	$L__BB0_36;
	add.s32 	%r303, %r5, 3;
	ld.global.u64 	%rd9, [%rd6+16];
	add.s64 	%rd93, %rd9, %rd83;
	ld.s8 	%r254, [%rd93];
	add.s32 	%r255, %r254, -64;
	setp.ne.s32 	%p25, %r1, %r255;
	@%p25 bra 	$L__BB0_36;
	ld.shared.u32 	%r256, [%r17];
	add.s32 	%r257, %r256, %r5;
	ld.shared.u32 	%r258, [%r16];
	add.s32 	%r259, %r258, 1;
	st.shared.u32 	[%r16], %r259;
	add.s32 	%r260, %r257, %r258;
	mul.wide.s32 	%rd94, %r260, 8;
	add.s64 	%rd95, %rd1, %rd94;
	st.global.u64 	[%rd95], %rd9;
$L__BB0_36:
	sub.s32 	%r261, %r5, %r6;
	setp.gt.u32 	%p26, %r261, -4;
	@%p26 bra 	$L__BB0_46;
$L__BB0_37:
	cvt.u64.u32 	%rd96, %r25;
	mul.wide.s32 	%rd97, %r303, 8;
	add.s64 	%rd10, %rd2, %rd97;
	ld.global.u64 	%rd11, [%rd10];
	add.s64 	%rd98, %rd11, %rd96;
	ld.s8 	%r262, [%rd98];
	add.s32 	%r263, %r262, -64;
	setp.ne.s32 	%p27, %r1, %r263;
	@%p27 bra 	$L__BB0_39;
	ld.shared.u32 	%r264, [%r17];
	add.s32 	%r265, %r264, %r5;
	ld.shared.u32 	%r266, [%r16];
	add.s32 	%r267, %r266, 1;
	st.shared.u32 	[%r16], %r267;
	add.s32 	%r268, %r265, %r266;
	mul.wide.s32 	%rd99, %r268, 8;
	add.s64 	%rd100, %rd1, %rd99;
	st.global.u64 	[%rd100], %rd11;
$L__BB0_39:
	ld.global.u64 	%rd12, [%rd10+8];
	add.s64 	%rd102, %rd12, %rd96;
	ld.s8 	%r269, [%rd102];
	add.s32 	%r270, %r269, -64;
	setp.ne.s32 	%p28, %r1, %r270;
	@%p28 bra 	$L__BB0_41;
	ld.shared.u32 	%r271, [%r17];
	add.s32 	%r272, %r271, %r5;
	ld.shared.u32 	%r273, [%r16];
	add.s32 	%r274, %r273, 1;
	st.shared.u32 	[%r16], %r274;
	add.s32 	%r275, %r272, %r273;
	mul.wide.s32 	%rd103, %r275, 8;
	add.s64 	%rd104, %rd1, %rd103;
	st.global.u64 	[%rd104], %rd12;
$L__BB0_41:
	ld.global.u64 	%rd13, [%rd10+16];
	add.s64 	%rd106, %rd13, %rd96;
	ld.s8 	%r276, [%rd106];
	add.s32 	%r277, %r276, -64;
	setp.ne.s32 	%p29, %r1, %r277;
	@%p29 bra 	$L__BB0_43;
	ld.shared.u32 	%r278, [%r17];
	add.s32 	%r279, %r278, %r5;
	ld.shared.u32 	%r280, [%r16];
	add.s32 	%r281, %r280, 1;
	st.shared.u32 	[%r16], %r281;
	add.s32 	%r282, %r279, %r280;
	mul.wide.s32 	%rd107, %r282, 8;
	add.s64 	%rd108, %rd1, %rd107;
	st.global.u64 	[%rd108], %rd13;
$L__BB0_43:
	ld.global.u64 	%rd14, [%rd10+24];
	add.s64 	%rd110, %rd14, %rd96;
	ld.s8 	%r283, [%rd110];
	add.s32 	%r284, %r283, -64;
	setp.ne.s32 	%p30, %r1, %r284;
	@%p30 bra 	$L__BB0_45;
	ld.shared.u32 	%r285, [%r17];
	add.s32 	%r286, %r285, %r5;
	ld.shared.u32 	%r287, [%r16];
	add.s32 	%r288, %r287, 1;
	st.shared.u32 	[%r16], %r288;
	add.s32 	%r289, %r286, %r287;
	mul.wide.s32 	%rd111, %r289, 8;
	add.s64 	%rd112, %rd1, %rd111;
	st.global.u64 	[%rd112], %rd14;
$L__BB0_45:
	add.s32 	%r303, %r303, 4;
	setp.ne.s32 	%p31, %r303, %r6;
	@%p31 bra 	$L__BB0_37;
$L__BB0_46:
	setp.ge.s32 	%p32, %r309, %r4;
	bar.sync 	0;
	@%p32 bra 	$L__BB0_53;
	setp.eq.s32 	%p33, %r18, 0;
	mov.u32 	%r305, %r309;
	@%p33 bra 	$L__BB0_51;
	add.s32 	%r305, %r309, 1;
	setp.eq.s32 	%p34, %r18, 1;
	ld.global.u64 	%rd113, [%rd4];
	mul.wide.s32 	%rd114, %r309, 8;
	add.s64 	%rd15, %rd1, %rd114;
	ld.global.u64 	%rd115, [%rd15];
	st.global.u64 	[%rd4], %rd115;
	st.global.u64 	[%rd15], %rd113;
	@%p34 bra 	$L__BB0_51;
	add.s32 	%r305, %r309, 2;
	setp.eq.s32 	%p35, %r18, 2;
	ld.global.u64 	%rd116, [%rd4+8];
	ld.global.u64 	%rd117, [%rd15+8];
	st.global.u64 	[%rd4+8], %rd117;
	st.global.u64 	[%rd15+8], %rd116;
	@%p35 bra 	$L__BB0_51;
	add.s32 	%r305, %r309, 3;
	ld.global.u64 	%rd118, [%rd4+16];
	ld.global.u64 	%rd119, [%rd15+16];
	st.global.u64 	[%rd4+16], %rd119;
	st.global.u64 	[%rd15+16], %rd118;
$L__BB0_51:
	not.b32 	%r290, %r309;
	add.s32 	%r291, %r4, %r290;
	setp.lt.u32 	%p36, %r291, 3;
	@%p36 bra 	$L__BB0_53;
$L__BB0_52:
	mul.wide.s32 	%rd120, %r305, 8;
	add.s64 	%rd121, %rd2, %rd120;
	ld.global.u64 	%rd122, [%rd121];
	add.s64 	%rd123, %rd1, %rd120;
	ld.global.u64 	%rd124, [%rd123];
	st.global.u64 	[%rd121], %rd124;
	st.global.u64 	[%rd123], %rd122;
	ld.global.u64 	%rd125, [%rd121+8];
	ld.global.u64 	%rd126, [%rd123+8];
	st.global.u64 	[%rd121+8], %rd126;
	st.global.u64 	[%rd123+8], %rd125;
	ld.global.u64 	%rd127, [%rd121+16];
	ld.global.u64 	%rd128, [%rd123+16];
	st.global.u64 	[%rd121+16], %rd128;
	st.global.u64 	[%rd123+16], %rd127;
	ld.global.u64 	%rd129, [%rd121+24];
	ld.global.u64 	%rd130, [%rd123+24];
	st.global.u64 	[%rd121+24], %rd130;
	st.global.u64 	[%rd123+24], %rd129;
	add.s32 	%r305, %r305, 4;
	setp.ne.s32 	%p37, %r305, %r4;
	@%p37 bra 	$L__BB0_52;
$L__BB0_53:
	bar.sync 	0;
	add.s32 	%r297, %r25, -1;
	setp.eq.s32 	%p38, %r25, 0;
	@%p38 bra 	$L__BB0_54;
	bra.uni 	$L__BB0_13;
$L__BB0_54:
	setp.ge.s32 	%p39, %r309, %r4;
	@%p39 bra 	$L__BB0_57;
	ld.param.u64 	%rd167, [_Z15kernel_functionPcS_PS_S0_i_param_1];
	sub.s32 	%r308, %r309, %r4;
	shl.b32 	%r307, %r309, 5;
	cvta.to.global.u64 	%rd5, %rd167;
$L__BB0_56:
	mul.wide.s32 	%rd131, %r309, 8;
	add.s64 	%rd132, %rd2, %rd131;
	ld.global.u64 	%rd133, [%rd132];
	ld.u8 	%rs1, [%rd133];
	cvt.s64.s32 	%rd134, %r307;
	add.s64 	%rd135, %rd5, %rd134;
	st.global.u8 	[%rd135], %rs1;
	ld.global.u64 	%rd136, [%rd132];
	ld.u8 	%rs2, [%rd136+1];
	st.global.u8 	[%rd135+1], %rs2;
	ld.global.u64 	%rd137, [%rd132];
	ld.u8 	%rs3, [%rd137+2];
	st.global.u8 	[%rd135+2], %rs3;
	ld.global.u64 	%rd138, [%rd132];
	ld.u8 	%rs4, [%rd138+3];
	st.global.u8 	[%rd135+3], %rs4;
	ld.global.u64 	%rd139, [%rd132];
	ld.u8 	%rs5, [%rd139+4];
	st.global.u8 	[%rd135+4], %rs5;
	ld.global.u64 	%rd140, [%rd132];
	ld.u8 	%rs6, [%rd140+5];
	st.global.u8 	[%rd135+5], %rs6;
	ld.global.u64 	%rd141, [%rd132];
	ld.u8 	%rs7, [%rd141+6];
	st.global.u8 	[%rd135+6], %rs7;
	ld.global.u64 	%rd142, [%rd132];
	ld.u8 	%rs8, [%rd142+7];
	st.global.u8 	[%rd135+7], %rs8;
	ld.global.u64 	%rd143, [%rd132];
	ld.u8 	%rs9, [%rd143+8];
	st.global.u8 	[%rd135+8], %rs9;
	ld.global.u64 	%rd144, [%rd132];
	ld.u8 	%rs10, [%rd144+9];
	st.global.u8 	[%rd135+9], %rs10;
	ld.global.u64 	%rd145, [%rd132];
	ld.u8 	%rs11, [%rd145+10];
	st.global.u8 	[%rd135+10], %rs11;
	ld.global.u64 	%rd146, [%rd132];
	ld.u8 	%rs12, [%rd146+11];
	st.global.u8 	[%rd135+11], %rs12;
	ld.global.u64 	%rd147, [%rd132];
	ld.u8 	%rs13, [%rd147+12];
	st.global.u8 	[%rd135+12], %rs13;
	ld.global.u64 	%rd148, [%rd132];
	ld.u8 	%rs14, [%rd148+13];
	st.global.u8 	[%rd135+13], %rs14;
	ld.global.u64 	%rd149, [%rd132];
	ld.u8 	%rs15, [%rd149+14];
	st.global.u8 	[%rd135+14], %rs15;
	ld.global.u64 	%rd150, [%rd132];
	ld.u8 	%rs16, [%rd150+15];
	st.global.u8 	[%rd135+15], %rs16;
	ld.global.u64 	%rd151, [%rd132];
	ld.u8 	%rs17, [%rd151+16];
	st.global.u8 	[%rd135+16], %rs17;
	ld.global.u64 	%rd152, [%rd132];
	ld.u8 	%rs18, [%rd152+17];
	st.global.u8 	[%rd135+17], %rs18;
	ld.global.u64 	%rd153, [%rd132];
	ld.u8 	%rs19, [%rd153+18];
	st.global.u8 	[%rd135+18], %rs19;
	ld.global.u64 	%rd154, [%rd132];
	ld.u8 	%rs20, [%rd154+19];
	st.global.u8 	[%rd135+19], %rs20;
	ld.global.u64 	%rd155, [%rd132];
	ld.u8 	%rs21, [%rd155+20];
	st.global.u8 	[%rd135+20], %rs21;
	ld.global.u64 	%rd156, [%rd132];
	ld.u8 	%rs22, [%rd156+21];
	st.global.u8 	[%rd135+21], %rs22;
	ld.global.u64 	%rd157, [%rd132];
	ld.u8 	%rs23, [%rd157+22];
	st.global.u8 	[%rd135+22], %rs23;
	ld.global.u64 	%rd158, [%rd132];
	ld.u8 	%rs24, [%rd158+23];
	st.global.u8 	[%rd135+23], %rs24;
	ld.global.u64 	%rd159, [%rd132];
	ld.u8 	%rs25, [%rd159+24];
	st.global.u8 	[%rd135+24], %rs25;
	ld.global.u64 	%rd160, [%rd132];
	ld.u8 	%rs26, [%rd160+25];
	st.global.u8 	[%rd135+25], %rs26;
	ld.global.u64 	%rd161, [%rd132];
	ld.u8 	%rs27, [%rd161+26];
	st.global.u8 	[%rd135+26], %rs27;
	ld.global.u64 	%rd162, [%rd132];
	ld.u8 	%rs28, [%rd162+27];
	st.global.u8 	[%rd135+27], %rs28;
	ld.global.u64 	%rd163, [%rd132];
	ld.u8 	%rs29, [%rd163+28];
	st.global.u8 	[%rd135+28], %rs29;
	ld.global.u64 	%rd164, [%rd132];
	ld.u8 	%rs30, [%rd164+29];
	st.global.u8 	[%rd135+29], %rs30;
	ld.global.u64 	%rd165, [%rd132];
	ld.u8 	%rs31, [%rd165+30];
	st.global.u8 	[%rd135+30], %rs31;
	ld.global.u64 	%rd166, [%rd132];
	ld.u8 	%rs32, [%rd166+31];
	st.global.u8 	[%rd135+31], %rs32;
	add.s32 	%r309, %r309, 1;
	add.s32 	%r308, %r308, 1;
	setp.ne.s32 	%p40, %r308, 0;
	add.s32 	%r307, %r307, 32;
	@%p40 bra 	$L__BB0_56;
$L__BB0_57:
	bar.sync 	0;
	ret;

}


// ===== COMPILED SASS (sm_100) =====

	.target	sm_100

	.elftype	@"ET_EXEC"


//--------------------- .note.nv.tkinfo           --------------------------
	.section	.note.nv.tkinfo,"",@"SHT_NOTE"
	.sectionflags	@"SHF_NOTE_NV_TKINFO"
	.tkinfo
        /*0018*/ 	.word	0x00000002
        /*0030*/ 	.string	""
        /*0030*/ 	.string	"ptxas"
        /*0030*/ 	.string	"Cuda compilation tools, release 13.0, V13.0.88"
        /*0030*/ 	.string	"Build cuda_13.0.r13.0/compiler.36424714_0"
        /*0030*/ 	.string	"-arch sm_100 -m 64 "



//--------------------- .note.nv.cuinfo           --------------------------
	.section	.note.nv.cuinfo,"",@"SHT_NOTE"
	.sectionflags	@"SHF_NOTE_NV_CUINFO"
        /*0018*/ 	.short	0x0002
        /*001a*/ 	.short	0x0064
        /*001c*/ 	.short	0x0082
	.zero		2


//--------------------- .nv.info                  --------------------------
	.section	.nv.info,"",@"SHT_CUDA_INFO"
	.align	4


	//----- nvinfo : EIATTR_REGCOUNT
	.align		4
        /*0000*/ 	.byte	0x04, 0x2f
        /*0002*/ 	.short	(.L_1 - .L_0)
	.align		4
.L_0:
        /*0004*/ 	.word	index@(_Z15kernel_functionPcS_PS_S0_i)
        /*0008*/ 	.word	0x00000020


	//----- nvinfo : EIATTR_FRAME_SIZE
	.align		4
.L_1:
        /*000c*/ 	.byte	0x04, 0x11
        /*000e*/ 	.short	(.L_3 - .L_2)
	.align		4
.L_2:
        /*0010*/ 	.word	index@(_Z15kernel_functionPcS_PS_S0_i)
        /*0014*/ 	.word	0x000000f0


	//----- nvinfo : EIATTR_MIN_STACK_SIZE
	.align		4
.L_3:
        /*0018*/ 	.byte	0x04, 0x12
        /*001a*/ 	.short	(.L_5 - .L_4)
	.align		4
.L_4:
        /*001c*/ 	.word	index@(_Z15kernel_functionPcS_PS_S0_i)
        /*0020*/ 	.word	0x000000f0
.L_5:


//--------------------- .nv.compat                --------------------------
	.section	.nv.compat,"",@"SHT_CUDA_COMPAT_INFO"
	.align	4
        /*0000*/ 	.byte	0x02, 0x09, 0x00, 0x00, 0x02, 0x02, 0x01, 0x00, 0x02, 0x05, 0x05, 0x00, 0x03, 0x07, 0x01, 0x01
        /*0010*/ 	.byte	0x02, 0x03, 0x00, 0x00, 0x02, 0x06, 0x01, 0x00, 0x04, 0x0b, 0x08, 0x00, 0x09, 0x00, 0x00, 0x00
        /*0020*/ 	.byte	0x00, 0x00, 0x00, 0x00


//--------------------- .nv.info._Z15kernel_functionPcS_PS_S0_i --------------------------
	.section	.nv.info._Z15kernel_functionPcS_PS_S0_i,"",@"SHT_CUDA_INFO"
	.sectionflags	@""
	.align	4


	//----- nvinfo : EIATTR_CUDA_API_VERSION
	.align		4
        /*0000*/ 	.byte	0x04, 0x37
        /*0002*/ 	.short	(.L_7 - .L_6)
.L_6:
        /*0004*/ 	.word	0x00000082


	//----- nvinfo : EIATTR_KPARAM_INFO
	.align		4
.L_7:
        /*0008*/ 	.byte	0x04, 0x17
        /*000a*/ 	.short	(.L_9 - .L_8)
.L_8:
        /*000c*/ 	.word	0x00000000
        /*0010*/ 	.short	0x0004
        /*0012*/ 	.short	0x0020
        /*0014*/ 	.byte	0x00, 0xf0, 0x11, 0x00


	//----- nvinfo : EIATTR_KPARAM_INFO
	.align		4
.L_9:
        /*0018*/ 	.byte	0x04, 0x17
        /*001a*/ 	.short	(.L_11 - .L_10)
.L_10:
        /*001c*/ 	.word	0x00000000
        /*0020*/ 	.short	0x0003
        /*0022*/ 	.short	0x0018
        /*0024*/ 	.byte	0x00, 0xf5, 0x21, 0x00


	//----- nvinfo : EIATTR_KPARAM_INFO
	.align		4
.L_11:
        /*0028*/ 	.byte	0x04, 0x17
        /*002a*/ 	.short	(.L_13 - .L_12)
.L_12:
        /*002c*/ 	.word	0x00000000
        /*0030*/ 	.short	0x0002
        /*0032*/ 	.short	0x0010
        /*0034*/ 	.byte	0x00, 0xf5, 0x21, 0x00


	//----- nvinfo : EIATTR_KPARAM_INFO
	.align		4
.L_13:
        /*0038*/ 	.byte	0x04, 0x17
        /*003a*/ 	.short	(.L_15 - .L_14)
.L_14:
        /*003c*/ 	.word	0x00000000
        /*0040*/ 	.short	0x0001
        /*0042*/ 	.short	0x0008
        /*0044*/ 	.byte	0x00, 0xf5, 0x21, 0x00


	//----- nvinfo : EIATTR_KPARAM_INFO
	.align		4
.L_15:
        /*0048*/ 	.byte	0x04, 0x17
        /*004a*/ 	.short	(.L_17 - .L_16)
.L_16:
        /*004c*/ 	.word	0x00000000
        /*0050*/ 	.short	0x0000
        /*0052*/ 	.short	0x0000
        /*0054*/ 	.byte	0x00, 0xf5, 0x21, 0x00


	//----- nvinfo : EIATTR_SPARSE_MMA_MASK
	.align		4
.L_17:
        /*0058*/ 	.byte	0x03, 0x50
        /*005a*/ 	.short	0x0000


	//----- nvinfo : EIATTR_MAXREG_COUNT
	.align		4
        /*005c*/ 	.byte	0x03, 0x1b
        /*005e*/ 	.short	0x00ff


	//----- nvinfo : EIATTR_NUM_BARRIERS
	.align		4
        /*0060*/ 	.byte	0x02, 0x4c
        /*0062*/ 	.byte	0x01
	.zero		1


	//----- nvinfo : EIATTR_MERCURY_ISA_VERSION
	.align		4
        /*0064*/ 	.byte	0x03, 0x5f
        /*0066*/ 	.short	0x0101


	//----- nvinfo : EIATTR_INT_WARP_WIDE_INSTR_OFFSETS
	.align		4
        /*0068*/ 	.byte	0x04, 0x31
        /*006a*/ 	.short	(.L_19 - .L_18)


	//   ....[0]....
.L_18:
        /*006c*/ 	.word	0x00001120


	//   ....[1]....
        /*0070*/ 	.word	0x00001130


	//   ....[2]....
        /*0074*/ 	.word	0x00001150


	//   ....[3]....
        /*0078*/ 	.word	0x00001160


	//   ....[4]....
        /*007c*/ 	.word	0x00001180


	//   ....[5]....
        /*0080*/ 	.word	0x00001190


	//   ....[6]....
        /*0084*/ 	.word	0x000011b0


	//   ....[7]....
        /*0088*/ 	.word	0x000011c0


	//   ....[8]....
        /*008c*/ 	.word	0x000011e0


	//   ....[9]....
        /*0090*/ 	.word	0x000011f0


	//   ....[10]....
        /*0094*/ 	.word	0x00001210


	//   ....[11]....
        /*0098*/ 	.word	0x00001220


	//   ....[12]....
        /*009c*/ 	.word	0x00001240


	//   ....[13]....
        /*00a0*/ 	.word	0x00001250


	//   ....[14]....
        /*00a4*/ 	.word	0x00001270


	//   ....[15]....
        /*00a8*/ 	.word	0x00001280


	//   ....[16]....
        /*00ac*/ 	.word	0x000012a0


	//   ....[17]....
        /*00b0*/ 	.word	0x000012b0


	//   ....[18]....
        /*00b4*/ 	.word	0x000012d0


	//   ....[19]....
        /*00b8*/ 	.word	0x000012e0


	//   ....[20]....
        /*00bc*/ 	.word	0x00001300


	//   ....[21]....
        /*00c0*/ 	.word	0x00001310


	//   ....[22]....
        /*00c4*/ 	.word	0x00001330


	//   ....[23]....
        /*00c8*/ 	.word	0x00001340


	//   ....[24]....
        /*00cc*/ 	.word	0x00001360


	//   ....[25]....
        /*00d0*/ 	.word	0x00001370


	//   ....[26]....
        /*00d4*/ 	.word	0x00001390


	//   ....[27]....
        /*00d8*/ 	.word	0x000013a0


	//   ....[28]....
        /*00dc*/ 	.word	0x000013c0


	//   ....[29]....
        /*00e0*/ 	.word	0x000013d0


	//   ....[30]....
        /*00e4*/ 	.word	0x000013f0


	//   ....[31]....
        /*00e8*/ 	.word	0x00001400


	//   ....[32]....
        /*00ec*/ 	.word	0x00001420


	//   ....[33]....
        /*00f0*/ 	.word	0x00001430


	//   ....[34]....
        /*00f4*/ 	.word	0x00001450


	//   ....[35]....
        /*00f8*/ 	.word	0x00001460


	//   ....[36]....
        /*00fc*/ 	.word	0x00001480


	//   ....[37]....
        /*0100*/ 	.word	0x00001490


	//   ....[38]....
        /*0104*/ 	.word	0x000014b0


	//   ....[39]....
        /*0108*/ 	.word	0x000014c0


	//   ....[40]....
        /*010c*/ 	.word	0x000014e0


	//   ....[41]....
        /*0110*/ 	.word	0x000014f0


	//   ....[42]....
        /*0114*/ 	.word	0x00001510


	//   ....[43]....
        /*0118*/ 	.word	0x00001520


	//   ....[44]....
        /*011c*/ 	.word	0x00001560


	//   ....[45]....
        /*0120*/ 	.word	0x00001580


	//   ....[46]....
        /*0124*/ 	.word	0x000015a0


	//   ....[47]....
        /*0128*/ 	.word	0x000015c0


	//   ....[48]....
        /*012c*/ 	.word	0x00001610


	//   ....[49]....
        /*0130*/ 	.word	0x00001650


	//   ....[50]....
        /*0134*/ 	.word	0x00001690


	//   ....[51]....
        /*0138*/ 	.word	0x00001720


	//   ....[52]....
        /*013c*/ 	.word	0x00001790


	//   ....[53]....
        /*0140*/ 	.word	0x00001880


	//   ....[54]....
        /*0144*/ 	.word	0x000018f0


	//   ....[55]....
        /*0148*/ 	.word	0x00001980


	//   ....[56]....
        /*014c*/ 	.word	0x000019d0


	//   ....[57]....
        /*0150*/ 	.word	0x00001a30


	//   ....[58]....
        /*0154*/ 	.word	0x00001c00


	//   ....[59]....
        /*0158*/ 	.word	0x00001c10


	//----- nvinfo : EIATTR_VRC_CTA_INIT_COUNT
	.align		4
.L_19:
        /*015c*/ 	.byte	0x02, 0x4a
	.zero		1
	.zero		1


	//----- nvinfo : EIATTR_EXIT_INSTR_OFFSETS
	.align		4
        /*0160*/ 	.byte	0x04, 0x1c
        /*0162*/ 	.short	(.L_21 - .L_20)


	//   ....[0]....
.L_20:
        /*0164*/ 	.word	0x00003bd0


	//----- nvinfo : EIATTR_CRS_STACK_SIZE
	.align		4
.L_21:
        /*0168*/ 	.byte	0x04, 0x1e
        /*016a*/ 	.short	(.L_23 - .L_22)
.L_22:
        /*016c*/ 	.word	0x00000000


	//----- nvinfo : EIATTR_CBANK_PARAM_SIZE
	.align		4
.L_23:
        /*0170*/ 	.byte	0x03, 0x19
        /*0172*/ 	.short	0x0024


	//----- nvinfo : EIATTR_PARAM_CBANK
	.align		4
        /*0174*/ 	.byte	0x04, 0x0a
        /*0176*/ 	.short	(.L_25 - .L_24)
	.align		4
.L_24:
        /*0178*/ 	.word	index@(.nv.constant0._Z15kernel_functionPcS_PS_S0_i)
        /*017c*/ 	.short	0x0380
        /*017e*/ 	.short	0x0024


	//----- nvinfo : EIATTR_SW_WAR
	.align		4
.L_25:
        /*0180*/ 	.byte	0x04, 0x36
        /*0182*/ 	.short	(.L_27 - .L_26)
.L_26:
        /*0184*/ 	.word	0x00000008
.L_27:


//--------------------- .nv.callgraph             --------------------------
	.section	.nv.callgraph,"",@"SHT_CUDA_CALLGRAPH"
	.align	4
	.sectionentsize	8
	.align		4
        /*0000*/ 	.word	0x00000000
	.align		4
        /*0004*/ 	.word	0xffffffff
	.align		4
        /*0008*/ 	.word	0x00000000
	.align		4
        /*000c*/ 	.word	0xfffffffe
	.align		4
        /*0010*/ 	.word	0x00000000
	.align		4
        /*0014*/ 	.word	0xfffffffd
	.align		4
        /*0018*/ 	.word	0x00000000
	.align		4
        /*001c*/ 	.word	0xfffffffc


//--------------------- .text._Z15kernel_functionPcS_PS_S0_i --------------------------
	.section	.text._Z15kernel_functionPcS_PS_S0_i,"ax",@progbits
	.align	128
        .global         _Z15kernel_functionPcS_PS_S0_i
        .type           _Z15kernel_functionPcS_PS_S0_i,@function
        .size           _Z15kernel_functionPcS_PS_S0_i,(.L_x_29 - _Z15kernel_functionPcS_PS_S0_i)
        .other          _Z15kernel_functionPcS_PS_S0_i,@"STO_CUDA_ENTRY STV_DEFAULT"
_Z15kernel_functionPcS_PS_S0_i:
.text._Z15kernel_functionPcS_PS_S0_i:
[----:B------:R-:W0:Y:S08]  /*0000*/  LDC R1, c[0x0][0x37c] ;  /* 0x0000df00ff017b82 */ /* 0x000e300000000800 */
[----:B------:R-:W1:Y:S01]  /*0010*/  LDC R7, c[0x0][0x360] ;  /* 0x0000d800ff077b82 */ /* 0x000e620000000800 */
[----:B------:R-:W2:Y:S01]  /*0020*/  LDCU.64 UR8, c[0x0][0x358] ;  /* 0x00006b00ff0877ac */ /* 0x000ea20008000a00 */
[----:B------:R-:W-:Y:S01]  /*0030*/  BSSY.RECONVERGENT B0, `(.L_x_0) ;  /* 0x0000080000007945 */ /* 0x000fe20003800200 */
[----:B0-----:R-:W-:Y:S01]  /*0040*/  VIADD R1, R1, 0xffffff10 ;  /* 0xffffff1001017836 */ /* 0x001fe20000000000 */
[----:B------:R-:W0:Y:S04]  /*0050*/  LDCU.64 UR6, c[0x0][0x380] ;  /* 0x00007000ff0677ac */ /* 0x000e280008000a00 */
[----:B------:R-:W3:Y:S08]  /*0060*/  LDC R17, c[0x0][0x3a0] ;  /* 0x0000e800ff117b82 */ /* 0x000ef00000000800 */
[----:B------:R-:W4:Y:S01]  /*0070*/  S2UR UR4, SR_CTAID.X ;  /* 0x00000000000479c3 */ /* 0x000f220000002500 */
[----:B-1----:R-:W1:Y:S01]  /*0080*/  I2F.U32.RP R0, R7 ;  /* 0x0000000700007306 */ /* 0x002e620000209000 */
[----:B------:R-:W-:-:S07]  /*0090*/  ISETP.NE.U32.AND P2, PT, R7, RZ, PT ;  /* 0x000000ff0700720c */ /* 0x000fce0003f45070 */
[----:B-1----:R-:W1:Y:S02]  /*00a0*/  MUFU.RCP R0, R0 ;  /* 0x0000000000007308 */ /* 0x002e640000001000 */
[----:B-1----:R-:W-:Y:S02]  /*00b0*/  VIADD R3, R0, 0xffffffe ;  /* 0x0ffffffe00037836 */ /* 0x002fe40000000000 */
[----:B------:R-:W4:Y:S04]  /*00c0*/  S2R R0, SR_TID.X ;  /* 0x0000000000007919 */ /* 0x000f280000002100 */
[----:B------:R-:W1:Y:S02]  /*00d0*/  F2I.FTZ.U32.TRUNC.NTZ R3, R3 ;  /* 0x0000000300037305 */ /* 0x000e64000021f000 */
[----:B-1----:R-:W-:-:S04]  /*00e0*/  IMAD.MOV R2, RZ, RZ, -R3 ;  /* 0x000000ffff027224 */ /* 0x002fc800078e0a03 */
[----:B------:R-:W-:Y:S02]  /*00f0*/  IMAD R5, R2, R7, RZ ;  /* 0x0000000702057224 */ /* 0x000fe400078e02ff */
[----:B------:R-:W-:Y:S02]  /*0100*/  HFMA2 R2, -RZ, RZ, 0, 0 ;  /* 0x00000000ff027431 */ /* 0x000fe400000001ff */
[----:B----4-:R-:W-:-:S03]  /*0110*/  IMAD R23, R7, UR4, R0 ;  /* 0x0000000407177c24 */ /* 0x010fc6000f8e0200 */
[----:B------:R-:W-:Y:S01]  /*0120*/  IMAD.HI.U32 R5, R3, R5, R2 ;  /* 0x0000000503057227 */ /* 0x000fe200078e0002 */
[----:B---3--:R-:W-:-:S05]  /*0130*/  IADD3 R2, PT, PT, R7, -0x1, R17 ;  /* 0xffffffff07027810 */ /* 0x008fca0007ffe011 */
[----:B------:R-:W-:-:S04]  /*0140*/  IMAD.HI.U32 R5, R5, R2, RZ ;  /* 0x0000000205057227 */ /* 0x000fc800078e00ff */
[----:B------:R-:W-:-:S04]  /*0150*/  IMAD.MOV R4, RZ, RZ, -R5 ;  /* 0x000000ffff047224 */ /* 0x000fc800078e0a05 */
[----:B------:R-:W-:Y:S02]  /*0160*/  IMAD R4, R7, R4, R2 ;  /* 0x0000000407047224 */ /* 0x000fe400078e0202 */
[----:B------:R-:W-:-:S03]  /*0170*/  VIADD R2, R17, 0x3ff ;  /* 0x000003ff11027836 */ /* 0x000fc60000000000 */
[----:B------:R-:W-:Y:S02]  /*0180*/  ISETP.GE.U32.AND P0, PT, R4, R7, PT ;  /* 0x000000070400720c */ /* 0x000fe40003f06070 */
[----:B------:R-:W-:-:S04]  /*0190*/  SHF.R.S32.HI R3, RZ, 0x1f, R2 ;  /* 0x0000001fff037819 */ /* 0x000fc80000011402 */
[----:B------:R-:W-:-:S04]  /*01a0*/  LEA.HI R3, R3, R2, RZ, 0xa ;  /* 0x0000000203037211 */ /* 0x000fc800078f50ff */
[----:B------:R-:W-:-:S03]  /*01b0*/  SHF.R.S32.HI R22, RZ, 0xa, R3 ;  /* 0x0000000aff167819 */ /* 0x000fc60000011403 */
[----:B------:R-:W-:Y:S01]  /*01c0*/  @P0 IADD3 R4, PT, PT, R4, -R7, RZ ;  /* 0x8000000704040210 */ /* 0x000fe20007ffe0ff */
[----:B------:R-:W-:Y:S02]  /*01d0*/  @P0 VIADD R5, R5, 0x1 ;  /* 0x0000000105050836 */ /* 0x000fe40000000000 */
[----:B------:R-:W-:Y:S01]  /*01e0*/  IMAD R18, R22, R23, RZ ;  /* 0x0000001716127224 */ /* 0x000fe200078e02ff */
[----:B------:R-:W-:-:S04]  /*01f0*/  ISETP.GE.U32.AND P1, PT, R4, R7, PT ;  /* 0x000000070400720c */ /* 0x000fc80003f26070 */
[----:B------:R-:W-:-:S04]  /*0200*/  VIADDMNMX R22, R18, R22, R17, PT ;  /* 0x0000001612167246 */ /* 0x000fc80003800111 */
[----:B------:R-:W-:-:S05]  /*0210*/  ISETP.GE.AND P0, PT, R18, R22, PT ;  /* 0x000000161200720c */ /* 0x000fca0003f06270 */
[----:B------:R-:W-:Y:S01]  /*0220*/  @P1 VIADD R5, R5, 0x1 ;  /* 0x0000000105051836 */ /* 0x000fe20000000000 */
[----:B------:R-:W-:-:S05]  /*0230*/  @!P2 LOP3.LUT R5, RZ, R7, RZ, 0x33, !PT ;  /* 0x00000007ff05a212 */ /* 0x000fca00078e33ff */
[----:B------:R-:W-:-:S05]  /*0240*/  IMAD R16, R5, UR4, RZ ;  /* 0x0000000405107c24 */ /* 0x000fca000f8e02ff */
[----:B------:R-:W-:Y:S01]  /*0250*/  VIADDMNMX R17, R16, R5, R17, PT ;  /* 0x0000000510117246 */ /* 0x000fe20003800111 */
[----:B0-2---:R-:W-:Y:S06]  /*0260*/  @P0 BRA `(.L_x_1) ;  /* 0x0000000400700947 */ /* 0x005fec0003800000 */
[----:B------:R-:W-:Y:S01]  /*0270*/  IMAD.IADD R4, R18, 0x1, -R22 ;  /* 0x0000000112047824 */ /* 0x000fe200078e0a16 */
[----:B------:R-:W-:Y:S01]  /*0280*/  IADD3 R2, PT, PT, R22, -R18, RZ ;  /* 0x8000001216027210 */ /* 0x000fe20007ffe0ff */
[----:B------:R-:W-:Y:S01]  /*0290*/  BSSY.RECONVERGENT B1, `(.L_x_2) ;  /* 0x0000028000017945 */ /* 0x000fe20003800200 */
[----:B------:R-:W-:Y:S02]  /*02a0*/  IMAD.MOV.U32 R19, RZ, RZ, R18 ;  /* 0x000000ffff137224 */ /* 0x000fe400078e0012 */
[----:B------:R-:W-:Y:S02]  /*02b0*/  ISETP.GT.U32.AND P1, PT, R4, -0x8, PT ;  /* 0xfffffff80400780c */ /* 0x000fe40003f24070 */
[----:B------:R-:W-:-:S04]  /*02c0*/  LOP3.LUT R3, R2, 0x7, RZ, 0xc0, !PT ;  /* 0x0000000702037812 */ /* 0x000fc800078ec0ff */
[----:B------:R-:W-:-:S07]  /*02d0*/  ISETP.NE.AND P0, PT, R3, RZ, PT ;  /* 0x000000ff0300720c */ /* 0x000fce0003f05270 */
[----:B------:R-:W-:Y:S06]  /*02e0*/  @P1 BRA `(.L_x_3) ;  /* 0x0000000000881947 */ /* 0x000fec0003800000 */
[----:B------:R-:W0:Y:S01]  /*02f0*/  LDC.64 R4, c[0x0][0x390] ;  /* 0x0000e400ff047b82 */ /* 0x000e220000000a00 */
[----:B------:R-:W-:Y:S01]  /*0300*/  LOP3.LUT R24, R2, 0xfffffff8, RZ, 0xc0, !PT ;  /* 0xfffffff802187812 */ /* 0x000fe200078ec0ff */
[----:B------:R-:W-:Y:S01]  /*0310*/  IMAD.MOV.U32 R19, RZ, RZ, R18 ;  /* 0x000000ffff137224 */ /* 0x000fe200078e0012 */
[----:B------:R-:W-:-:S07]  /*0320*/  MOV R25, RZ ;  /* 0x000000ff00197202 */ /* 0x000fce0000000f00 */
.L_x_4:
[C---:B--2---:R-:W-:Y:S02]  /*0330*/  IMAD.SHL.U32 R7, R19.reuse, 0x20, RZ ;  /* 0x0000002013077824 */ /* 0x044fe400078e00ff */
[----:B0-----:R-:W-:-:S03]  /*0340*/  IMAD.WIDE R8, R19, 0x8, R4 ;  /* 0x0000000813087825 */ /* 0x001fc600078e0204 */
[----:B------:R-:W-:Y:S01]  /*0350*/  IADD3 R6, P1, PT, R7, UR6, RZ ;  /* 0x0000000607067c10 */ /* 0x000fe2000ff3e0ff */
[----:B------:R-:W-:Y:S02]  /*0360*/  VIADD R25, R25, 0x8 ;  /* 0x0000000819197836 */ /* 0x000fe40000000000 */
[----:B------:R-:W-:Y:S01]  /*0370*/  VIADD R19, R19, 0x8 ;  /* 0x0000000813137836 */ /* 0x000fe20000000000 */
[----:B------:R-:W-:Y:S02]  /*0380*/  LEA.HI.X.SX32 R7, R7, UR7, 0x1, P1 ;  /* 0x0000000707077c11 */ /* 0x000fe400088f0eff */
[C---:B------:R-:W-:Y:S02]  /*0390*/  IADD3 R12, P1, PT, R6.reuse, 0x20, RZ ;  /* 0x00000020060c7810 */ /* 0x040fe40007f3e0ff */
[----:B------:R-:W-:Y:S01]  /*03a0*/  IADD3 R14, P2, PT, R6, 0x40, RZ ;  /* 0x00000040060e7810 */ /* 0x000fe20007f5e0ff */
[----:B------:R-:W-:Y:S01]  /*03b0*/  STG.E.64 desc[UR8][R8.64], R6 ;  /* 0x0000000608007986 */ /* 0x000fe2000c101b08 */
[----:B------:R-:W-:-:S02]  /*03c0*/  IADD3.X R13, PT, PT, RZ, R7, RZ, P1, !PT ;  /* 0x00000007ff0d7210 */ /* 0x000fc40000ffe4ff */
[C---:B------:R-:W-:Y:S01]  /*03d0*/  IADD3 R10, P3, PT, R6.reuse, 0x60, RZ ;  /* 0x00000060060a7810 */ /* 0x040fe20007f7e0ff */
[--C-:B------:R-:W-:Y:S01]  /*03e0*/  IMAD.X R15, RZ, RZ, R7.reuse, P2 ;  /* 0x000000ffff0f7224 */ /* 0x100fe200010e0607 */
[----:B------:R-:W-:Y:S01]  /*03f0*/  IADD3 R20, P2, PT, R6, 0xc0, RZ ;  /* 0x000000c006147810 */ /* 0x000fe20007f5e0ff */
[----:B------:R0:W-:Y:S02]  /*0400*/  STG.E.64 desc[UR8][R8.64+0x8], R12 ;  /* 0x0000080c08007986 */ /* 0x0001e4000c101b08 */
[--C-:B------:R-:W-:Y:S02]  /*0410*/  IMAD.X R11, RZ, RZ, R7.reuse, P3 ;  /* 0x000000ffff0b7224 */ /* 0x100fe400018e0607 */
[----:B------:R1:W-:Y:S01]  /*0420*/  STG.E.64 desc[UR8][R8.64+0x10], R14 ;  /* 0x0000100e08007986 */ /* 0x0003e2000c101b08 */
[----:B------:R-:W-:-:S03]  /*0430*/  IMAD.X R21, RZ, RZ, R7, P2 ;  /* 0x000000ffff157224 */ /* 0x000fc600010e0607 */
[----:B------:R2:W-:Y:S04]  /*0440*/  STG.E.64 desc[UR8][R8.64+0x18], R10 ;  /* 0x0000180a08007986 */ /* 0x0005e8000c101b08 */
[----:B------:R2:W-:Y:S01]  /*0450*/  STG.E.64 desc[UR8][R8.64+0x30], R20 ;  /* 0x0000301408007986 */ /* 0x0005e2000c101b08 */
[C---:B0-----:R-:W-:Y:S02]  /*0460*/  IADD3 R12, P1, PT, R6.reuse, 0x80, RZ ;  /* 0x00000080060c7810 */ /* 0x041fe40007f3e0ff */
[C---:B-1----:R-:W-:Y:S02]  /*0470*/  IADD3 R14, P3, PT, R6.reuse, 0xa0, RZ ;  /* 0x000000a0060e7810 */ /* 0x042fe40007f7e0ff */
[----:B------:R-:W-:Y:S02]  /*0480*/  IADD3.X R13, PT, PT, RZ, R7, RZ, P1, !PT ;  /* 0x00000007ff0d7210 */ /* 0x000fe40000ffe4ff */
[----:B------:R-:W-:Y:S01]  /*0490*/  IADD3 R6, P1, PT, R6, 0xe0, RZ ;  /* 0x000000e006067810 */ /* 0x000fe20007f3e0ff */
[----:B------:R-:W-:-:S02]  /*04a0*/  IMAD.X R15, RZ, RZ, R7, P3 ;  /* 0x000000ffff0f7224 */ /* 0x000fc400018e0607 */
[----:B------:R2:W-:Y:S01]  /*04b0*/  STG.E.64 desc[UR8][R8.64+0x20], R12 ;  /* 0x0000200c08007986 */ /* 0x0005e2000c101b08 */
[----:B------:R-:W-:Y:S02]  /*04c0*/  IADD3.X R7, PT, PT, RZ, R7, RZ, P1, !PT ;  /* 0x00000007ff077210 */ /* 0x000fe40000ffe4ff */
[----:B------:R-:W-:Y:S01]  /*04d0*/  ISETP.NE.AND P1, PT, R25, R24, PT ;  /* 0x000000181900720c */ /* 0x000fe20003f25270 */
[----:B------:R2:W-:Y:S04]  /*04e0*/  STG.E.64 desc[UR8][R8.64+0x28], R14 ;  /* 0x0000280e08007986 */ /* 0x0005e8000c101b08 */
[----:B------:R2:W-:Y:S08]  /*04f0*/  STG.E.64 desc[UR8][R8.64+0x38], R6 ;  /* 0x0000380608007986 */ /* 0x0005f0000c101b08 */
[----:B------:R-:W-:Y:S05]  /*0500*/  @P1 BRA `(.L_x_4) ;  /* 0xfffffffc00881947 */ /* 0x000fea000383ffff */
.L_x_3:
[----:B------:R-:W-:Y:S05]  /*0510*/  BSYNC.RECONVERGENT B1 ;  /* 0x0000000000017941 */ /* 0x000fea0003800200 */
.L_x_2:
[----:B------:R-:W-:Y:S05]  /*0520*/  @!P0 BRA `(.L_x_1) ;  /* 0x0000000000c08947 */ /* 0x000fea0003800000 */
[----:B------:R-:W-:Y:S01]  /*0530*/  ISETP.GE.U32.AND P1, PT, R3, 0x4, PT ;  /* 0x000000040300780c */ /* 0x000fe20003f26070 */
[----:B------:R-:W-:Y:S01]  /*0540*/  BSSY.RECONVERGENT B1, `(.L_x_5) ;  /* 0x0000015000017945 */ /* 0x000fe20003800200 */
[----:B--2---:R-:W-:-:S04]  /*0550*/  LOP3.LUT R14, R2, 0x3, RZ, 0xc0, !PT ;  /* 0x00000003020e7812 */ /* 0x004fc800078ec0ff */
[----:B------:R-:W-:-:S07]  /*0560*/  ISETP.NE.AND P0, PT, R14, RZ, PT ;  /* 0x000000ff0e00720c */ /* 0x000fce0003f05270 */
[----:B------:R-:W-:Y:S06]  /*0570*/  @!P1 BRA `(.L_x_6) ;  /* 0x0000000000449947 */ /* 0x000fec0003800000 */
[----:B------:R-:W0:Y:S01]  /*0580*/  LDCU.64 UR4, c[0x0][0x380] ;  /* 0x00007000ff0477ac */ /* 0x000e220008000a00 */
[----:B------:R-:W1:Y:S01]  /*0590*/  LDC.64 R8, c[0x0][0x390] ;  /* 0x0000e400ff087b82 */ /* 0x000e620000000a00 */
[----:B------:R-:W-:-:S04]  /*05a0*/  SHF.L.U32 R3, R19, 0x5, RZ ;  /* 0x0000000513037819 */ /* 0x000fc800000006ff */
[----:B0-----:R-:W-:-:S04]  /*05b0*/  IADD3 R4, P1, PT, R3, UR4, RZ ;  /* 0x0000000403047c10 */ /* 0x001fc8000ff3e0ff */
[----:B------:R-:W-:Y:S02]  /*05c0*/  LEA.HI.X.SX32 R5, R3, UR5, 0x1, P1 ;  /* 0x0000000503057c11 */ /* 0x000fe400088f0eff */
[C---:B------:R-:W-:Y:S01]  /*05d0*/  IADD3 R6, P1, PT, R4.reuse, 0x20, RZ ;  /* 0x0000002004067810 */ /* 0x040fe20007f3e0ff */
[C---:B-1----:R-:W-:Y:S01]  /*05e0*/  IMAD.WIDE R8, R19.reuse, 0x8, R8 ;  /* 0x0000000813087825 */ /* 0x042fe200078e0208 */
[C---:B------:R-:W-:Y:S02]  /*05f0*/  IADD3 R10, P2, PT, R4.reuse, 0x40, RZ ;  /* 0x00000040040a7810 */ /* 0x040fe40007f5e0ff */
[----:B------:R-:W-:Y:S01]  /*0600*/  IADD3 R12, P3, PT, R4, 0x60, RZ ;  /* 0x00000060040c7810 */ /* 0x000fe20007f7e0ff */
[--C-:B------:R-:W-:Y:S01]  /*0610*/  IMAD.X R7, RZ, RZ, R5.reuse, P1 ;  /* 0x000000ffff077224 */ /* 0x100fe200008e0605 */
[----:B------:R0:W-:Y:S01]  /*0620*/  STG.E.64 desc[UR8][R8.64], R4 ;  /* 0x0000000408007986 */ /* 0x0001e2000c101b08 */
[----:B------:R-:W-:Y:S01]  /*0630*/  IMAD.X R11, RZ, RZ, R5, P2 ;  /* 0x000000ffff0b7224 */ /* 0x000fe200010e0605 */
[----:B------:R-:W-:Y:S01]  /*0640*/  IADD3.X R13, PT, PT, RZ, R5, RZ, P3, !PT ;  /* 0x00000005ff0d7210 */ /* 0x000fe20001ffe4ff */
[----:B------:R-:W-:Y:S01]  /*0650*/  VIADD R19, R19, 0x4 ;  /* 0x0000000413137836 */ /* 0x000fe20000000000 */
[----:B------:R0:W-:Y:S04]  /*0660*/  STG.E.64 desc[UR8][R8.64+0x8], R6 ;  /* 0x0000080608007986 */ /* 0x0001e8000c101b08 */
[----:B------:R0:W-:Y:S04]  /*0670*/  STG.E.64 desc[UR8][R8.64+0x10], R10 ;  /* 0x0000100a08007986 */ /* 0x0001e8000c101b08 */
[----:B------:R0:W-:Y:S02]  /*0680*/  STG.E.64 desc[UR8][R8.64+0x18], R12 ;  /* 0x0000180c08007986 */ /* 0x0001e4000c101b08 */
.L_x_6:
[----:B------:R-:W-:Y:S05]  /*0690*/  BSYNC.RECONVERGENT B1 ;  /* 0x0000000000017941 */ /* 0x000fea0003800200 */
.L_x_5:
[----:B------:R-:W-:Y:S05]  /*06a0*/  @!P0 BRA `(.L_x_1) ;  /* 0x0000000000608947 */ /* 0x000fea0003800000 */
[----:B------:R-:W-:Y:S01]  /*06b0*/  LOP3.LUT R2, R2, 0x1, RZ, 0xc0, !PT ;  /* 0x0000000102027812 */ /* 0x000fe200078ec0ff */
[----:B------:R-:W-:Y:S01]  /*06c0*/  BSSY.RECONVERGENT B1, `(.L_x_7) ;  /* 0x0000011000017945 */ /* 0x000fe20003800200 */
[----:B------:R-:W-:Y:S02]  /*06d0*/  ISETP.NE.AND P1, PT, R14, 0x1, PT ;  /* 0x000000010e00780c */ /* 0x000fe40003f25270 */
[----:B------:R-:W-:-:S13]  /*06e0*/  ISETP.NE.U32.AND P0, PT, R2, 0x1, PT ;  /* 0x000000010200780c */ /* 0x000fda0003f05070 */
[----:B------:R-:W1:Y:S08]  /*06f0*/  @!P0 LDC.64 R2, c[0x0][0x390] ;  /* 0x0000e400ff028b82 */ /* 0x000e700000000a00 */
[----:B0-----:R-:W0:Y:S01]  /*0700*/  @!P0 LDC.64 R4, c[0x0][0x380] ;  /* 0x0000e000ff048b82 */ /* 0x001e220000000a00 */
[----:B------:R-:W-:Y:S05]  /*0710*/  @!P1 BRA `(.L_x_8) ;  /* 0x00000000002c9947 */ /* 0x000fea0003800000 */
[----:B------:R-:W2:Y:S01]  /*0720*/  LDCU.64 UR4, c[0x0][0x380] ;  /* 0x00007000ff0477ac */ /* 0x000ea20008000a00 */
[----:B------:R-:W3:Y:S01]  /*0730*/  LDC.64 R6, c[0x0][0x390] ;  /* 0x0000e400ff067b82 */ /* 0x000ee20000000a00 */
[----:B------:R-:W-:-:S05]  /*0740*/  IMAD.SHL.U32 R9, R19, 0x20, RZ ;  /* 0x0000002013097824 */ /* 0x000fca00078e00ff */
[----:B--2---:R-:W-:-:S04]  /*0750*/  IADD3 R8, P1, PT, R9, UR4, RZ ;  /* 0x0000000409087c10 */ /* 0x004fc8000ff3e0ff */
[----:B------:R-:W-:Y:S02]  /*0760*/  LEA.HI.X.SX32 R9, R9, UR5, 0x1, P1 ;  /* 0x0000000509097c11 */ /* 0x000fe400088f0eff */
[----:B------:R-:W-:Y:S01]  /*0770*/  IADD3 R10, P1, PT, R8, 0x20, RZ ;  /* 0x00000020080a7810 */ /* 0x000fe20007f3e0ff */
[----:B---3--:R-:W-:-:S03]  /*0780*/  IMAD.WIDE R6, R19, 0x8, R6 ;  /* 0x0000000813067825 */ /* 0x008fc600078e0206 */
[----:B------:R-:W-:Y:S01]  /*0790*/  IADD3.X R11, PT, PT, RZ, R9, RZ, P1, !PT ;  /* 0x00000009ff0b7210 */ /* 0x000fe20000ffe4ff */
[----:B------:R-:W-:Y:S01]  /*07a0*/  VIADD R19, R19, 0x2 ;  /* 0x0000000213137836 */ /* 0x000fe20000000000 */
[----:B------:R2:W-:Y:S04]  /*07b0*/  STG.E.64 desc[UR8][R6.64], R8 ;  /* 0x0000000806007986 */ /* 0x0005e8000c101b08 */
[----:B------:R2:W-:Y:S03]  /*07c0*/  STG.E.64 desc[UR8][R6.64+0x8], R10 ;  /* 0x0000080a06007986 */ /* 0x0005e6000c101b08 */
.L_x_8:
[----:B------:R-:W-:Y:S05]  /*07d0*/  BSYNC.RECONVERGENT B1 ;  /* 0x0000000000017941 */ /* 0x000fea0003800200 */
.L_x_7:
[C---:B--2---:R-:W-:Y:S02]  /*07e0*/  @!P0 IMAD.SHL.U32 R6, R19.reuse, 0x20, RZ ;  /* 0x0000002013068824 */ /* 0x044fe400078e00ff */
[----:B-1----:R-:W-:-:S03]  /*07f0*/  @!P0 IMAD.WIDE R2, R19, 0x8, R2 ;  /* 0x0000000813028825 */ /* 0x002fc600078e0202 */
[----:B0-----:R-:W-:-:S04]  /*0800*/  @!P0 IADD3 R4, P1, PT, R6, R4, RZ ;  /* 0x0000000406048210 */ /* 0x001fc80007f3e0ff */
[----:B------:R-:W-:-:S05]  /*0810*/  @!P0 LEA.HI.X.SX32 R5, R6, R5, 0x1, P1 ;  /* 0x0000000506058211 */ /* 0x000fca00008f0eff */
[----:B------:R1:W-:Y:S04]  /*0820*/  @!P0 STG.E.64 desc[UR8][R2.64], R4 ;  /* 0x0000000402008986 */ /* 0x0003e8000c101b08 */
.L_x_1:
[----:B------:R-:W-:Y:S05]  /*0830*/  BSYNC.RECONVERGENT B0 ;  /* 0x0000000000007941 */ /* 0x000fea0003800200 */
.L_x_0:
[----:B------:R-:W3:Y:S01]  /*0840*/  S2UR UR6, SR_CgaCtaId ;  /* 0x00000000000679c3 */ /* 0x000ee20000008800 */
[----:B------:R-:W-:Y:S01]  /*0850*/  UMOV UR4, 0x400 ;  /* 0x0000040000047882 */ /* 0x000fe20000000000 */
[----:B------:R-:W-:Y:S01]  /*0860*/  IADD3 R19, PT, PT, R22, -R18, RZ ;  /* 0x8000001216137210 */ /* 0x000fe20007ffe0ff */
[----:B------:R-:W-:Y:S02]  /*0870*/  UIADD3 UR5, UPT, UPT, UR4, 0x1d8, URZ ;  /* 0x000001d804057890 */ /* 0x000fe4000fffe0ff */
[----:B------:R-:W-:Y:S01]  /*0880*/  UIADD3 UR4, UPT, UPT, UR4, 0xec, URZ ;  /* 0x000000ec04047890 */ /* 0x000fe2000fffe0ff */
[----:B------:R-:W-:Y:S02]  /*0890*/  LOP3.LUT R19, R19, 0x3, RZ, 0xc0, !PT ;  /* 0x0000000313137812 */ /* 0x000fe400078ec0ff */
[----:B------:R-:W4:Y:S01]  /*08a0*/  LDC.64 R24, c[0x0][0x390] ;  /* 0x0000e400ff187b82 */ /* 0x000f220000000a00 */
[----:B---3--:R-:W-:Y:S02]  /*08b0*/  ULEA UR5, UR6, UR5, 0x18 ;  /* 0x0000000506057291 */ /* 0x008fe4000f8ec0ff */
[----:B------:R-:W-:-:S04]  /*08c0*/  ULEA UR4, UR6, UR4, 0x18 ;  /* 0x0000000406047291 */ /* 0x000fc8000f8ec0ff */
[----:B--2---:R-:W-:Y:S01]  /*08d0*/  LEA R20, R0, UR5, 0x2 ;  /* 0x0000000500147c11 */ /* 0x004fe2000f8e10ff */
[----:B----4-:R-:W-:Y:S01]  /*08e0*/  IMAD.WIDE R24, R18, 0x8, R24 ;  /* 0x0000000812187825 */ /* 0x010fe200078e0218 */
[----:B------:R-:W-:Y:S01]  /*08f0*/  LEA R21, R0, UR4, 0x2 ;  /* 0x0000000400157c11 */ /* 0x000fe2000f8e10ff */
[----:B------:R-:W-:-:S06]  /*0900*/  UMOV UR4, 0x1f ;  /* 0x0000001f00047882 */ /* 0x000fcc0000000000 */
.L_x_24:
[----:B------:R-:W-:Y:S01]  /*0910*/  ISETP.GT.U32.AND P0, PT, R0, 0x3a, PT ;  /* 0x0000003a0000780c */ /* 0x000fe20003f04070 */
[----:B--2---:R2:W-:Y:S01]  /*0920*/  STL.64 [R1], RZ ;  /* 0x000000ff01007387 */ /* 0x0045e20000100a00 */
[----:B------:R-:W-:Y:S03]  /*0930*/  BSSY.RECONVERGENT B0, `(.L_x_9) ;  /* 0x0000076000007945 */ /* 0x000fe60003800200 */
[----:B------:R2:W-:Y:S04]  /*0940*/  STL.64 [R1+0x8], RZ ;  /* 0x000008ff01007387 */ /* 0x0005e80000100a00 */
[----:B------:R2:W-:Y:S04]  /*0950*/  STL.64 [R1+0x10], RZ ;  /* 0x000010ff01007387 */ /* 0x0005e80000100a00 */
[----:B01--4-:R-:W1:Y:S01]  /*0960*/  @!P0 S2R R2, SR_CgaCtaId ;  /* 0x0000000000028919 */ /* 0x013e620000008800 */
[----:B------:R-:W-:Y:S01]  /*0970*/  @!P0 MOV R3, 0x400 ;  /* 0x0000040000038802 */ /* 0x000fe20000000f00 */
[----:B------:R2:W-:Y:S04]  /*0980*/  STL.64 [R1+0x18], RZ ;  /* 0x000018ff01007387 */ /* 0x0005e80000100a00 */
[----:B------:R2:W-:Y:S04]  /*0990*/  STL.64 [R1+0x20], RZ ;  /* 0x000020ff01007387 */ /* 0x0005e80000100a00 */
[----:B------:R2:W-:Y:S04]  /*09a0*/  STL.64 [R1+0x28], RZ ;  /* 0x000028ff01007387 */ /* 0x0005e80000100a00 */
[----:B------:R2:W-:Y:S04]  /*09b0*/  STL.64 [R1+0x30], RZ ;  /* 0x000030ff01007387 */ /* 0x0005e80000100a00 */
[----:B------:R2:W-:Y:S04]  /*09c0*/  STL.64 [R1+0x38], RZ ;  /* 0x000038ff01007387 */ /* 0x0005e80000100a00 */
[----:B------:R2:W-:Y:S04]  /*09d0*/  STL.64 [R1+0x40], RZ ;  /* 0x000040ff01007387 */ /* 0x0005e80000100a00 */
[----:B------:R2:W-:Y:S01]  /*09e0*/  STL.64 [R1+0x48], RZ ;  /* 0x000048ff01007387 */ /* 0x0005e20000100a00 */
[----:B-1----:R-:W-:-:S03]  /*09f0*/  @!P0 LEA R3, R2, R3, 0x18 ;  /* 0x0000000302038211 */ /* 0x002fc600078ec0ff */
[----:B------:R2:W-:Y:S02]  /*0a00*/  STL.64 [R1+0x50], RZ ;  /* 0x000050ff01007387 */ /* 0x0005e40000100a00 */
[----:B------:R-:W-:Y:S02]  /*0a10*/  @!P0 IMAD R3, R0, 0x4, R3 ;  /* 0x0000000400038824 */ /* 0x000fe400078e0203 */
[----:B------:R2:W-:Y:S04]  /*0a20*/  STL.64 [R1+0x58], RZ ;  /* 0x000058ff01007387 */ /* 0x0005e80000100a00 */
        /* <DEDUP_REMOVED lines=17> */
[----:B------:R2:W-:Y:S04]  /*0b40*/  STL [R1+0xe8], RZ ;  /* 0x0000e8ff01007387 */ /* 0x0005e80000100800 */
[----:B------:R2:W-:Y:S04]  /*0b50*/  @!P0 STS [R3], RZ ;  /* 0x000000ff03008388 */ /* 0x0005e80000000800 */
[----:B------:R2:W-:Y:S01]  /*0b60*/  @!P0 STS [R20], RZ ;  /* 0x000000ff14008388 */ /* 0x0005e20000000800 */
[----:B------:R-:W-:Y:S01]  /*0b70*/  BAR.SYNC.DEFER_BLOCKING 0x0 ;  /* 0x0000000000007b1d */ /* 0x000fe20000010000 */
[----:B------:R-:W-:-:S13]  /*0b80*/  ISETP.GE.AND P0, PT, R18, R22, PT ;  /* 0x000000161200720c */ /* 0x000fda0003f06270 */
[----:B--2---:R-:W-:Y:S05]  /*0b90*/  @P0 BRA `(.L_x_10) ;  /* 0x00000004003c0947 */ /* 0x004fea0003800000 */
[----:B------:R-:W-:Y:S01]  /*0ba0*/  ISETP.NE.AND P0, PT, R19, RZ, PT ;  /* 0x000000ff1300720c */ /* 0x000fe20003f05270 */
[----:B------:R-:W-:Y:S01]  /*0bb0*/  BSSY.RECONVERGENT B1, `(.L_x_11) ;  /* 0x0000022000017945 */ /* 0x000fe20003800200 */
[----:B0-----:R-:W-:-:S11]  /*0bc0*/  IMAD.MOV.U32 R8, RZ, RZ, R18 ;  /* 0x000000ffff087224 */ /* 0x001fd600078e0012 */
[----:B------:R-:W-:Y:S05]  /*0bd0*/  @!P0 BRA `(.L_x_12) ;  /* 0x00000000007c8947 */ /* 0x000fea0003800000 */
[----:B------:R-:W2:Y:S02]  /*0be0*/  LDG.E.64 R2, desc[UR8][R24.64] ;  /* 0x0000000818027981 */ /* 0x000ea4000c1e1b00 */
[----:B--2---:R-:W-:-:S04]  /*0bf0*/  IADD3 R2, P0, PT, R2, UR4, RZ ;  /* 0x0000000402027c10 */ /* 0x004fc8000ff1e0ff */
[----:B------:R-:W-:-:S05]  /*0c00*/  IADD3.X R3, PT, PT, RZ, R3, RZ, P0, !PT ;  /* 0x00000003ff037210 */ /* 0x000fca00007fe4ff */
[----:B------:R-:W2:Y:S02]  /*0c10*/  LD.E.S8 R2, desc[UR8][R2.64] ;  /* 0x0000000802027980 */ /* 0x000ea4000c101300 */
[----:B--2---:R-:W-:-:S05]  /*0c20*/  IMAD R4, R2, 0x4, R1 ;  /* 0x0000000402047824 */ /* 0x004fca00078e0201 */
[----:B------:R-:W2:Y:S01]  /*0c30*/  LDL R5, [R4+-0x100] ;  /* 0xffff000004057983 */ /* 0x000ea20000100800 */
[----:B------:R-:W-:Y:S02]  /*0c40*/  ISETP.NE.AND P0, PT, R19, 0x1, PT ;  /* 0x000000011300780c */ /* 0x000fe40003f05270 */
[----:B------:R-:W-:Y:S01]  /*0c50*/  IADD3 R8, PT, PT, R18, 0x1, RZ ;  /* 0x0000000112087810 */ /* 0x000fe20007ffe0ff */
[----:B--2---:R-:W-:-:S05]  /*0c60*/  VIADD R5, R5, 0x1 ;  /* 0x0000000105057836 */ /* 0x004fca0000000000 */
[----:B------:R0:W-:Y:S05]  /*0c70*/  STL [R4+-0x100], R5 ;  /* 0xffff000504007387 */ /* 0x0001ea0000100800 */
[----:B------:R-:W-:Y:S05]  /*0c80*/  @!P0 BRA `(.L_x_12) ;  /* 0x0000000000508947 */ /* 0x000fea0003800000 */
[----:B------:R-:W2:Y:S02]  /*0c90*/  LDG.E.64 R2, desc[UR8][R24.64+0x8] ;  /* 0x0000080818027981 */ /* 0x000ea4000c1e1b00 */
[----:B--2---:R-:W-:-:S05]  /*0ca0*/  IADD3 R2, P0, PT, R2, UR4, RZ ;  /* 0x0000000402027c10 */ /* 0x004fca000ff1e0ff */
[----:B------:R-:W-:-:S05]  /*0cb0*/  IMAD.X R3, RZ, RZ, R3, P0 ;  /* 0x000000ffff037224 */ /* 0x000fca00000e0603 */
[----:B------:R-:W0:Y:S02]  /*0cc0*/  LD.E.S8 R2, desc[UR8][R2.64] ;  /* 0x0000000802027980 */ /* 0x000e24000c101300 */
[----:B0-----:R-:W-:-:S05]  /*0cd0*/  IMAD R4, R2, 0x4, R1 ;  /* 0x0000000402047824 */ /* 0x001fca00078e0201 */
[----:B------:R-:W2:Y:S01]  /*0ce0*/  LDL R5, [R4+-0x100] ;  /* 0xffff000004057983 */ /* 0x000ea20000100800 */
[----:B------:R-:W-:Y:S01]  /*0cf0*/  ISETP.NE.AND P0, PT, R19, 0x2, PT ;  /* 0x000000021300780c */ /* 0x000fe20003f05270 */
[----:B------:R-:W-:Y:S01]  /*0d00*/  VIADD R8, R18, 0x2 ;  /* 0x0000000212087836 */ /* 0x000fe20000000000 */
[----:B--2---:R-:W-:-:S05]  /*0d10*/  IADD3 R5, PT, PT, R5, 0x1, RZ ;  /* 0x0000000105057810 */ /* 0x004fca0007ffe0ff */
[----:B------:R1:W-:Y:S06]  /*0d20*/  STL [R4+-0x100], R5 ;  /* 0xffff000504007387 */ /* 0x0003ec0000100800 */
[----:B------:R-:W-:Y:S05]  /*0d30*/  @!P0 BRA `(.L_x_12) ;  /* 0x0000000000248947 */ /* 0x000fea0003800000 */
[----:B------:R-:W2:Y:S02]  /*0d40*/  LDG.E.64 R2, desc[UR8][R24.64+0x10] ;  /* 0x0000100818027981 */ /* 0x000ea4000c1e1b00 */
[----:B--2---:R-:W-:-:S05]  /*0d50*/  IADD3 R2, P0, PT, R2, UR4, RZ ;  /* 0x0000000402027c10 */ /* 0x004fca000ff1e0ff */
[----:B------:R-:W-:-:S05]  /*0d60*/  IMAD.X R3, RZ, RZ, R3, P0 ;  /* 0x000000ffff037224 */ /* 0x000fca00000e0603 */
[----:B------:R-:W1:Y:S02]  /*0d70*/  LD.E.S8 R2, desc[UR8][R2.64] ;  /* 0x0000000802027980 */ /* 0x000e64000c101300 */
[----:B-1----:R-:W-:-:S05]  /*0d80*/  LEA R4, R2, R1, 0x2 ;  /* 0x0000000102047211 */ /* 0x002fca00078e10ff */
[----:B------:R-:W2:Y:S01]  /*0d90*/  LDL R5, [R4+-0x100] ;  /* 0xffff000004057983 */ /* 0x000ea20000100800 */
[----:B------:R-:W-:Y:S02]  /*0da0*/  VIADD R8, R18, 0x3 ;  /* 0x0000000312087836 */ /* 0x000fe40000000000 */
[----:B--2---:R-:W-:-:S05]  /*0db0*/  VIADD R5, R5, 0x1 ;  /* 0x0000000105057836 */ /* 0x004fca0000000000 */
[----:B------:R2:W-:Y:S02]  /*0dc0*/  STL [R4+-0x100], R5 ;  /* 0xffff000504007387 */ /* 0x0005e40000100800 */
.L_x_12:
[----:B------:R-:W-:Y:S05]  /*0dd0*/  BSYNC.RECONVERGENT B1 ;  /* 0x0000000000017941 */ /* 0x000fea0003800200 */
.L_x_11:
[----:B------:R-:W-:-:S04]  /*0de0*/  LOP3.LUT R3, RZ, R18, RZ, 0x33, !PT ;  /* 0x00000012ff037212 */ /* 0x000fc800078e33ff */
[----:B------:R-:W-:-:S04]  /*0df0*/  IADD3 R3, PT, PT, R22, R3, RZ ;  /* 0x0000000316037210 */ /* 0x000fc80007ffe0ff */
[----:B------:R-:W-:-:S13]  /*0e00*/  ISETP.GE.U32.AND P0, PT, R3, 0x3, PT ;  /* 0x000000030300780c */ /* 0x000fda0003f06070 */
[----:B------:R-:W-:Y:S05]  /*0e10*/  @!P0 BRA `(.L_x_10) ;  /* 0x00000000009c8947 */ /* 0x000fea0003800000 */
[----:B------:R-:W3:Y:S01]  /*0e20*/  LDC.64 R2, c[0x0][0x390] ;  /* 0x0000e400ff027b82 */ /* 0x000ee20000000a00 */
[----:B------:R-:W-:-:S07]  /*0e30*/  IMAD.IADD R9, R8, 0x1, -R22 ;  /* 0x0000000108097824 */ /* 0x000fce00078e0a16 */
.L_x_13:
[----:B0123--:R-:W-:-:S05]  /*0e40*/  IMAD.WIDE R4, R8, 0x8, R2 ;  /* 0x0000000808047825 */ /* 0x00ffca00078e0202 */
[----:B----4-:R-:W2:Y:S02]  /*0e50*/  LDG.E.64 R6, desc[UR8][R4.64] ;  /* 0x0000000804067981 */ /* 0x010ea4000c1e1b00 */
[----:B--2---:R-:W-:-:S05]  /*0e60*/  IADD3 R6, P0, PT, R6, UR4, RZ ;  /* 0x0000000406067c10 */ /* 0x004fca000ff1e0ff */
[----:B------:R-:W-:-:S05]  /*0e70*/  IMAD.X R7, RZ, RZ, R7, P0 ;  /* 0x000000ffff077224 */ /* 0x000fca00000e0607 */
[----:B------:R-:W2:Y:S04]  /*0e80*/  LD.E.S8 R10, desc[UR8][R6.64] ;  /* 0x00000008060a7980 */ /* 0x000ea8000c101300 */
[----:B------:R-:W3:Y:S01]  /*0e90*/  LDG.E.64 R6, desc[UR8][R4.64+0x8] ;  /* 0x0000080804067981 */ /* 0x000ee2000c1e1b00 */
[----:B--2---:R-:W-:-:S05]  /*0ea0*/  LEA R12, R10, R1, 0x2 ;  /* 0x000000010a0c7211 */ /* 0x004fca00078e10ff */
[----:B------:R-:W2:Y:S01]  /*0eb0*/  LDL R10, [R12+-0x100] ;  /* 0xffff00000c0a7983 */ /* 0x000ea20000100800 */
[----:B---3--:R-:W-:-:S05]  /*0ec0*/  IADD3 R6, P0, PT, R6, UR4, RZ ;  /* 0x0000000406067c10 */ /* 0x008fca000ff1e0ff */
[----:B------:R-:W-:Y:S02]  /*0ed0*/  IMAD.X R7, RZ, RZ, R7, P0 ;  /* 0x000000ffff077224 */ /* 0x000fe400000e0607 */
[----:B--2---:R-:W-:-:S05]  /*0ee0*/  VIADD R13, R10, 0x1 ;  /* 0x000000010a0d7836 */ /* 0x004fca0000000000 */
[----:B------:R0:W-:Y:S04]  /*0ef0*/  STL [R12+-0x100], R13 ;  /* 0xffff000d0c007387 */ /* 0x0001e80000100800 */
[----:B------:R-:W2:Y:S04]  /*0f00*/  LD.E.S8 R10, desc[UR8][R6.64] ;  /* 0x00000008060a7980 */ /* 0x000ea8000c101300 */
[----:B------:R-:W3:Y:S01]  /*0f10*/  LDG.E.64 R6, desc[UR8][R4.64+0x10] ;  /* 0x0000100804067981 */ /* 0x000ee2000c1e1b00 */
[----:B--2---:R-:W-:-:S05]  /*0f20*/  LEA R14, R10, R1, 0x2 ;  /* 0x000000010a0e7211 */ /* 0x004fca00078e10ff */
[----:B------:R-:W2:Y:S01]  /*0f30*/  LDL R10, [R14+-0x100] ;  /* 0xffff00000e0a7983 */ /* 0x000ea20000100800 */
[----:B---3--:R-:W-:-:S05]  /*0f40*/  IADD3 R6, P0, PT, R6, UR4, RZ ;  /* 0x0000000406067c10 */ /* 0x008fca000ff1e0ff */
[----:B------:R-:W-:Y:S02]  /*0f50*/  IMAD.X R7, RZ, RZ, R7, P0 ;  /* 0x000000ffff077224 */ /* 0x000fe400000e0607 */
[----:B--2---:R-:W-:Y:S02]  /*0f60*/  VIADD R15, R10, 0x1 ;  /* 0x000000010a0f7836 */ /* 0x004fe40000000000 */
[----:B------:R-:W2:Y:S04]  /*0f70*/  LDG.E.64 R10, desc[UR8][R4.64+0x18] ;  /* 0x00001808040a7981 */ /* 0x000ea8000c1e1b00 */
[----:B------:R4:W-:Y:S04]  /*0f80*/  STL [R14+-0x100], R15 ;  /* 0xffff000f0e007387 */ /* 0x0009e80000100800 */
[----:B------:R-:W3:Y:S02]  /*0f90*/  LD.E.S8 R26, desc[UR8][R6.64] ;  /* 0x00000008061a7980 */ /* 0x000ee4000c101300 */
[----:B---3--:R-:W-:-:S05]  /*0fa0*/  LEA R26, R26, R1, 0x2 ;  /* 0x000000011a1a7211 */ /* 0x008fca00078e10ff */
[----:B0-----:R-:W3:Y:S01]  /*0fb0*/  LDL R12, [R26+-0x100] ;  /* 0xffff00001a0c7983 */ /* 0x001ee20000100800 */
[----:B--2---:R-:W-:-:S05]  /*0fc0*/  IADD3 R4, P0, PT, R10, UR4, RZ ;  /* 0x000000040a047c10 */ /* 0x004fca000ff1e0ff */
[----:B------:R-:W-:Y:S02]  /*0fd0*/  IMAD.X R5, RZ, RZ, R11, P0 ;  /* 0x000000ffff057224 */ /* 0x000fe400000e060b */
[----:B---3--:R-:W-:-:S05]  /*0fe0*/  VIADD R11, R12, 0x1 ;  /* 0x000000010c0b7836 */ /* 0x008fca0000000000 */
[----:B------:R4:W-:Y:S04]  /*0ff0*/  STL [R26+-0x100], R11 ;  /* 0xffff000b1a007387 */ /* 0x0009e80000100800 */
[----:B------:R-:W2:Y:S02]  /*1000*/  LD.E.S8 R10, desc[UR8][R4.64] ;  /* 0x00000008040a7980 */ /* 0x000ea4000c101300 */
[----:B--2---:R-:W-:-:S05]  /*1010*/  LEA R10, R10, R1, 0x2 ;  /* 0x000000010a0a7211 */ /* 0x004fca00078e10ff */
[----:B------:R-:W2:Y:S01]  /*1020*/  LDL R12, [R10+-0x100] ;  /* 0xffff00000a0c7983 */ /* 0x000ea20000100800 */
[----:B------:R-:W-:-:S05]  /*1030*/  VIADD R9, R9, 0x4 ;  /* 0x0000000409097836 */ /* 0x000fca0000000000 */
[----:B------:R-:W-:Y:S02]  /*1040*/  ISETP.NE.AND P0, PT, R9, RZ, PT ;  /* 0x000000ff0900720c */ /* 0x000fe40003f05270 */
[----:B------:R-:W-:Y:S01]  /*1050*/  IADD3 R8, PT, PT, R8, 0x4, RZ ;  /* 0x0000000408087810 */ /* 0x000fe20007ffe0ff */
[----:B--2---:R-:W-:-:S05]  /*1060*/  VIADD R7, R12, 0x1 ;  /* 0x000000010c077836 */ /* 0x004fca0000000000 */
[----:B------:R4:W-:Y:S05]  /*1070*/  STL [R10+-0x100], R7 ;  /* 0xffff00070a007387 */ /* 0x0009ea0000100800 */
[----:B------:R-:W-:Y:S05]  /*1080*/  @P0 BRA `(.L_x_13) ;  /* 0xfffffffc006c0947 */ /* 0x000fea000383ffff */
.L_x_10:
[----:B------:R-:W-:Y:S05]  /*1090*/  BSYNC.RECONVERGENT B0 ;  /* 0x0000000000007941 */ /* 0x000fea0003800200 */
.L_x_9:
[----:B------:R-:W3:Y:S04]  /*10a0*/  LDL.64 R2, [R1] ;  /* 0x0000000001027983 */ /* 0x000ee80000100a00 */
[----:B012---:R-:W2:Y:S04]  /*10b0*/  LDL.64 R4, [R1+0x8] ;  /* 0x0000080001047983 */ /* 0x007ea80000100a00 */
[----:B------:R-:W5:Y:S04]  /*10c0*/  LDL.64 R8, [R1+0x10] ;  /* 0x0000100001087983 */ /* 0x000f680000100a00 */
[----:B----4-:R-:W4:Y:S04]  /*10d0*/  LDL.64 R10, [R1+0x18] ;  /* 0x00001800010a7983 */ /* 0x010f280000100a00 */
[----:B------:R-:W4:Y:S04]  /*10e0*/  LDL.64 R14, [R1+0x20] ;  /* 0x00002000010e7983 */ /* 0x000f280000100a00 */
[----:B------:R-:W4:Y:S04]  /*10f0*/  LDL.64 R12, [R1+0x28] ;  /* 0x00002800010c7983 */ /* 0x000f280000100a00 */
[----:B------:R-:W4:Y:S04]  /*1100*/  LDL.64 R6, [R1+0x30] ;  /* 0x0000300001067983 */ /* 0x000f280000100a00 */
[----:B------:R-:W4:Y:S01]  /*1110*/  LDL R26, [R1+0xe8] ;  /* 0x0000e800011a7983 */ /* 0x000f220000100800 */
[----:B---3--:R-:W-:Y:S08]  /*1120*/  REDUX.SUM UR7, R2 ;  /* 0x00000000020773c4 */ /* 0x008ff0000000c000 */
[----:B------:R0:W-:Y:S02]  /*1130*/  REDUX.SUM UR10, R3 ;  /* 0x00000000030a73c4 */ /* 0x0001e4000000c000 */
[----:B0-----:R-:W3:Y:S06]  /*1140*/  LDL.64 R2, [R1+0x38] ;  /* 0x0000380001027983 */ /* 0x001eec0000100a00 */
[----:B--2---:R-:W-:Y:S08]  /*1150*/  REDUX.SUM UR11, R4 ;  /* 0x00000000040b73c4 */ /* 0x004ff0000000c000 */
[----:B------:R0:W-:Y:S02]  /*1160*/  REDUX.SUM UR12, R5 ;  /* 0x00000000050c73c4 */ /* 0x0001e4000000c000 */
[----:B0-----:R-:W2:Y:S06]  /*1170*/  LDL.64 R4, [R1+0x40] ;  /* 0x0000400001047983 */ /* 0x001eac0000100a00 */
[----:B-----5:R-:W-:Y:S08]  /*1180*/  REDUX.SUM UR13, R8 ;  /* 0x00000000080d73c4 */ /* 0x020ff0000000c000 */
[----:B------:R0:W-:Y:S02]  /*1190*/  REDUX.SUM UR14, R9 ;  /* 0x00000000090e73c4 */ /* 0x0001e4000000c000 */
[----:B0-----:R-:W5:Y:S06]  /*11a0*/  LDL.64 R8, [R1+0x48] ;  /* 0x0000480001087983 */ /* 0x001f6c0000100a00 */
[----:B----4-:R-:W-:Y:S08]  /*11b0*/  REDUX.SUM UR15, R10 ;  /* 0x000000000a0f73c4 */ /* 0x010ff0000000c000 */
[----:B------:R0:W1:Y:S02]  /*11c0*/  REDUX.SUM UR16, R11 ;  /* 0x000000000b1073c4 */ /* 0x000064000000c000 */
[----:B0-----:R-:W4:Y:S06]  /*11d0*/  LDL.64 R10, [R1+0x50] ;  /* 0x00005000010a7983 */ /* 0x001f2c0000100a00 */
[----:B------:R-:W0:Y:S08]  /*11e0*/  REDUX.SUM UR17, R14 ;  /* 0x000000000e1173c4 */ /* 0x000e30000000c000 */
[----:B------:R1:W0:Y:S02]  /*11f0*/  REDUX.SUM UR18, R15 ;  /* 0x000000000f1273c4 */ /* 0x000224000000c000 */
[----:B-1----:R-:W4:Y:S06]  /*1200*/  LDL.64 R14, [R1+0x58] ;  /* 0x00005800010e7983 */ /* 0x002f2c0000100a00 */
[----:B------:R-:W1:Y:S08]  /*1210*/  REDUX.SUM UR19, R12 ;  /* 0x000000000c1373c4 */ /* 0x000e70000000c000 */
[----:B------:R0:W1:Y:S02]  /*1220*/  REDUX.SUM UR20, R13 ;  /* 0x000000000d1473c4 */ /* 0x000064000000c000 */
[----:B0-----:R-:W4:Y:S06]  /*1230*/  LDL.64 R12, [R1+0x60] ;  /* 0x00006000010c7983 */ /* 0x001f2c0000100a00 */
[----:B------:R-:W0:Y:S08]  /*1240*/  REDUX.SUM UR21, R6 ;  /* 0x00000000061573c4 */ /* 0x000e30000000c000 */
[----:B------:R1:W-:Y:S02]  /*1250*/  REDUX.SUM UR22, R7 ;  /* 0x00000000071673c4 */ /* 0x0003e4000000c000 */
[----:B-1----:R-:W4:Y:S06]  /*1260*/  LDL.64 R6, [R1+0x68] ;  /* 0x0000680001067983 */ /* 0x002f2c0000100a00 */
[----:B---3--:R-:W1:Y:S08]  /*1270*/  REDUX.SUM UR23, R2 ;  /* 0x00000000021773c4 */ /* 0x008e70000000c000 */
[----:B------:R3:W1:Y:S02]  /*1280*/  REDUX.SUM UR24, R3 ;  /* 0x00000000031873c4 */ /* 0x000664000000c000 */
[----:B---3--:R-:W3:Y:S06]  /*1290*/  LDL.64 R2, [R1+0x70] ;  /* 0x0000700001027983 */ /* 0x008eec0000100a00 */
[----:B--2---:R-:W-:Y:S08]  /*12a0*/  REDUX.SUM UR25, R4 ;  /* 0x00000000041973c4 */ /* 0x004ff0000000c000 */
[----:B------:R2:W1:Y:S02]  /*12b0*/  REDUX.SUM UR26, R5 ;  /* 0x00000000051a73c4 */ /* 0x000464000000c000 */
[----:B--2---:R-:W2:Y:S06]  /*12c0*/  LDL.64 R4, [R1+0x78] ;  /* 0x0000780001047983 */ /* 0x004eac0000100a00 */
[----:B-----5:R-:W5:Y:S08]  /*12d0*/  REDUX.SUM UR27, R8 ;  /* 0x00000000081b73c4 */ /* 0x020f70000000c000 */
[----:B------:R0:W5:Y:S02]  /*12e0*/  REDUX.SUM UR28, R9 ;  /* 0x00000000091c73c4 */ /* 0x000164000000c000 */
[----:B0-----:R-:W5:Y:S06]  /*12f0*/  LDL.64 R8, [R1+0x80] ;  /* 0x0000800001087983 */ /* 0x001f6c0000100a00 */
[----:B----4-:R-:W0:Y:S08]  /*1300*/  REDUX.SUM UR29, R10 ;  /* 0x000000000a1d73c4 */ /* 0x010e30000000c000 */
[----:B------:R4:W0:Y:S02]  /*1310*/  REDUX.SUM UR30, R11 ;  /* 0x000000000b1e73c4 */ /* 0x000824000000c000 */
[----:B----4-:R-:W4:Y:S06]  /*1320*/  LDL.64 R10, [R1+0x88] ;  /* 0x00008800010a7983 */ /* 0x010f2c0000100a00 */
[----:B------:R-:W0:Y:S08]  /*1330*/  REDUX.SUM UR31, R14 ;  /* 0x000000000e1f73c4 */ /* 0x000e30000000c000 */
[----:B------:R1:W0:Y:S02]  /*1340*/  REDUX.SUM UR32, R15 ;  /* 0x000000000f2073c4 */ /* 0x000224000000c000 */
[----:B-1----:R-:W4:Y:S06]  /*1350*/  LDL.64 R14, [R1+0x90] ;  /* 0x00009000010e7983 */ /* 0x002f2c0000100a00 */
[----:B------:R-:W1:Y:S08]  /*1360*/  REDUX.SUM UR33, R12 ;  /* 0x000000000c2173c4 */ /* 0x000e70000000c000 */
[----:B------:R0:W1:Y:S02]  /*1370*/  REDUX.SUM UR34, R13 ;  /* 0x000000000d2273c4 */ /* 0x000064000000c000 */
[----:B0-----:R-:W4:Y:S06]  /*1380*/  LDL.64 R12, [R1+0x98] ;  /* 0x00009800010c7983 */ /* 0x001f2c0000100a00 */
[----:B------:R-:W-:Y:S08]  /*1390*/  REDUX.SUM UR35, R6 ;  /* 0x00000000062373c4 */ /* 0x000ff0000000c000 */
[----:B------:R0:W1:Y:S02]  /*13a0*/  REDUX.SUM UR36, R7 ;  /* 0x00000000072473c4 */ /* 0x000064000000c000 */
[----:B0-----:R-:W4:Y:S06]  /*13b0*/  LDL.64 R6, [R1+0xa0] ;  /* 0x0000a00001067983 */ /* 0x001f2c0000100a00 */
[----:B---3--:R-:W0:Y:S08]  /*13c0*/  REDUX.SUM UR37, R2 ;  /* 0x00000000022573c4 */ /* 0x008e30000000c000 */
[----:B------:R3:W0:Y:S02]  /*13d0*/  REDUX.SUM UR38, R3 ;  /* 0x00000000032673c4 */ /* 0x000624000000c000 */
[----:B---3--:R-:W3:Y:S06]  /*13e0*/  LDL.64 R2, [R1+0xa8] ;  /* 0x0000a80001027983 */ /* 0x008eec0000100a00 */
[----:B--2---:R-:W2:Y:S08]  /*13f0*/  REDUX.SUM UR39, R4 ;  /* 0x00000000042773c4 */ /* 0x004eb0000000c000 */
[----:B------:R1:W2:Y:S02]  /*1400*/  REDUX.SUM UR40, R5 ;  /* 0x00000000052873c4 */ /* 0x0002a4000000c000 */
[----:B-1----:R-:W2:Y:S06]  /*1410*/  LDL.64 R4, [R1+0xb0] ;  /* 0x0000b00001047983 */ /* 0x002eac0000100a00 */
[----:B-----5:R-:W1:Y:S08]  /*1420*/  REDUX.SUM UR41, R8 ;  /* 0x00000000082973c4 */ /* 0x020e70000000c000 */
[----:B------:R5:W1:Y:S02]  /*1430*/  REDUX.SUM UR42, R9 ;  /* 0x00000000092a73c4 */ /* 0x000a64000000c000 */
[----:B-----5:R-:W5:Y:S06]  /*1440*/  LDL.64 R8, [R1+0xb8] ;  /* 0x0000b80001087983 */ /* 0x020f6c0000100a00 */
[----:B----4-:R-:W4:Y:S08]  /*1450*/  REDUX.SUM UR43, R10 ;  /* 0x000000000a2b73c4 */ /* 0x010f30000000c000 */
[----:B------:R0:W4:Y:S02]  /*1460*/  REDUX.SUM UR44, R11 ;  /* 0x000000000b2c73c4 */ /* 0x000124000000c000 */
[----:B0-----:R-:W4:Y:S06]  /*1470*/  LDL.64 R10, [R1+0xc0] ;  /* 0x0000c000010a7983 */ /* 0x001f2c0000100a00 */
[----:B------:R-:W0:Y:S08]  /*1480*/  REDUX.SUM UR45, R14 ;  /* 0x000000000e2d73c4 */ /* 0x000e30000000c000 */
[----:B------:R1:W0:Y:S02]  /*1490*/  REDUX.SUM UR46, R15 ;  /* 0x000000000f2e73c4 */ /* 0x000224000000c000 */
[----:B-1----:R-:W4:Y:S06]  /*14a0*/  LDL.64 R14, [R1+0xc8] ;  /* 0x0000c800010e7983 */ /* 0x002f2c0000100a00 */
[----:B------:R-:W1:Y:S08]  /*14b0*/  REDUX.SUM UR47, R12 ;  /* 0x000000000c2f73c4 */ /* 0x000e70000000c000 */
[----:B------:R0:W-:Y:S02]  /*14c0*/  REDUX.SUM UR48, R13 ;  /* 0x000000000d3073c4 */ /* 0x0001e4000000c000 */
[----:B0-----:R-:W4:Y:S06]  /*14d0*/  LDL.64 R12, [R1+0xd0] ;  /* 0x0000d000010c7983 */ /* 0x001f2c0000100a00 */
[----:B------:R-:W0:Y:S08]  /*14e0*/  REDUX.SUM UR49, R6 ;  /* 0x00000000063173c4 */ /* 0x000e30000000c000 */
[----:B------:R1:W0:Y:S02]  /*14f0*/  REDUX.SUM UR50, R7 ;  /* 0x00000000073273c4 */ /* 0x000224000000c000 */
[----:B-1----:R-:W4:Y:S06]  /*1500*/  LDL.64 R6, [R1+0xd8] ;  /* 0x0000d80001067983 */ /* 0x002f2c0000100a00 */
[----:B---3--:R-:W1:Y:S08]  /*1510*/  REDUX.SUM UR51, R2 ;  /* 0x00000000023373c4 */ /* 0x008e70000000c000 */
[----:B------:R3:W1:Y:S02]  /*1520*/  REDUX.SUM UR52, R3 ;  /* 0x00000000033473c4 */ /* 0x000664000000c000 */
[----:B---3--:R-:W3:Y:S01]  /*1530*/  LDL.64 R2, [R1+0xe0] ;  /* 0x0000e00001027983 */ /* 0x008ee20000100a00 */
[----:B------:R-:W0:Y:S05]  /*1540*/  S2R R27, SR_LANEID ;  /* 0x00000000001b7919 */ /* 0x000e2a0000000000 */
[----:B------:R-:W1:Y:S01]  /*1550*/  S2UR UR6, SR_CgaCtaId ;  /* 0x00000000000679c3 */ /* 0x000e620000008800 */
[----:B------:R-:W-:-:S02]  /*1560*/  VOTEU.ANY UR5, UPT, PT ;  /* 0x0000000000057886 */ /* 0x000fc400038e0100 */
[----:B------:R-:W-:-:S05]  /*1570*/  UFLO.U32 UR5, UR5 ;  /* 0x00000005000572bd */ /* 0x000fca00080e0000 */
[----:B--2---:R2:W-:Y:S01]  /*1580*/  REDUX.SUM UR53, R4 ;  /* 0x00000000043573c4 */ /* 0x0045e2000000c000 */
[----:B------:R-:W-:-:S07]  /*1590*/  IMAD.U32 R28, RZ, RZ, UR16 ;  /* 0x00000010ff1c7e24 */ /* 0x000fce000f8e00ff */
[----:B------:R1:W4:Y:S01]  /*15a0*/  REDUX.SUM UR54, R5 ;  /* 0x00000000053673c4 */ /* 0x000322000000c000 */
[----:B--2---:R-:W-:-:S07]  /*15b0*/  IMAD.U32 R4, RZ, RZ, UR7 ;  /* 0x00000007ff047e24 */ /* 0x004fce000f8e00ff */
[----:B-----5:R2:W5:Y:S01]  /*15c0*/  REDUX.SUM UR55, R8 ;  /* 0x00000000083773c4 */ /* 0x020562000000c000 */
[----:B-1----:R-:W-:Y:S01]  /*15d0*/  IMAD.U32 R5, RZ, RZ, UR10 ;  /* 0x0000000aff057e24 */ /* 0x002fe2000f8e00ff */
[----:B0-----:R-:W-:Y:S01]  /*15e0*/  ISETP.EQ.U32.AND P1, PT, R27, UR5, PT ;  /* 0x000000051b007c0c */ /* 0x001fe2000bf22070 */
[----:B------:R-:W-:Y:S02]  /*15f0*/  UMOV UR5, 0x400 ;  /* 0x0000040000057882 */ /* 0x000fe40000000000 */
[----:B------:R-:W-:-:S03]  /*1600*/  ULEA UR5, UR6, UR5, 0x18 ;  /* 0x0000000506057291 */ /* 0x000fc6000f8ec0ff */
[----:B------:R0:W1:Y:S01]  /*1610*/  REDUX.SUM UR56, R9 ;  /* 0x00000000093873c4 */ /* 0x000062000000c000 */
[----:B--2---:R-:W-:Y:S01]  /*1620*/  MOV R8, UR11 ;  /* 0x0000000b00087c02 */ /* 0x004fe20008000f00 */
[----:B------:R-:W-:Y:S01]  /*1630*/  IMAD.U32 R27, RZ, RZ, UR15 ;  /* 0x0000000fff1b7e24 */ /* 0x000fe2000f8e00ff */
[----:B------:R-:W-:-:S05]  /*1640*/  MOV R29, UR17 ;  /* 0x00000011001d7c02 */ /* 0x000fca0008000f00 */
[----:B----4-:R2:W4:Y:S01]  /*1650*/  REDUX.SUM UR57, R10 ;  /* 0x000000000a3973c4 */ /* 0x010522000000c000 */
[----:B0-----:R-:W-:Y:S01]  /*1660*/  IMAD.U32 R9, RZ, RZ, UR12 ;  /* 0x0000000cff097e24 */ /* 0x001fe2000f8e00ff */
[----:B------:R0:W-:Y:S04]  /*1670*/  @P1 ATOMS.ADD RZ, [UR5], R4 ;  /* 0x00000004ffff198c */ /* 0x0001e80008000005 */
[----:B------:R5:W-:Y:S02]  /*1680*/  @P1 ATOMS.ADD RZ, [UR5+0x4], R5 ;  /* 0x00000405ffff198c */ /* 0x000be40008000005 */
[----:B------:R1:W3:Y:S01]  /*1690*/  REDUX.SUM UR6, R11 ;  /* 0x000000000b0673c4 */ /* 0x0002e2000000c000 */
[----:B--2---:R-:W-:Y:S01]  /*16a0*/  IMAD.U32 R10, RZ, RZ, UR13 ;  /* 0x0000000dff0a7e24 */ /* 0x004fe2000f8e00ff */
[----:B------:R2:W-:Y:S01]  /*16b0*/  @P1 ATOMS.ADD RZ, [UR5+0x8], R8 ;  /* 0x00000808ffff198c */ /* 0x0005e20008000005 */
[----:B0-----:R-:W-:-:S03]  /*16c0*/  IMAD.U32 R4, RZ, RZ, UR18 ;  /* 0x00000012ff047e24 */ /* 0x001fc6000f8e00ff */
[----:B------:R0:W-:Y:S01]  /*16d0*/  @P1 ATOMS.ADD RZ, [UR5+0xc], R9 ;  /* 0x00000c09ffff198c */ /* 0x0001e20008000005 */
[----:B-1----:R-:W-:Y:S01]  /*16e0*/  MOV R11, UR14 ;  /* 0x0000000e000b7c02 */ /* 0x002fe20008000f00 */
[----:B-----5:R-:W-:Y:S02]  /*16f0*/  IMAD.U32 R5, RZ, RZ, UR19 ;  /* 0x00000013ff057e24 */ /* 0x020fe4000f8e00ff */
[----:B------:R1:W-:Y:S01]  /*1700*/  @P1 ATOMS.ADD RZ, [UR5+0x10], R10 ;  /* 0x0000100affff198c */ /* 0x0003e20008000005 */
[----:B--2---:R-:W-:Y:S01]  /*1710*/  MOV R8, UR20 ;  /* 0x0000001400087c02 */ /* 0x004fe20008000f00 */
[----:B------:R2:W5:Y:S02]  /*1720*/  REDUX.SUM UR7, R14 ;  /* 0x000000000e0773c4 */ /* 0x000564000000c000 */
[----:B------:R2:W-:Y:S01]  /*1730*/  @P1 ATOMS.ADD RZ, [UR5+0x14], R11 ;  /* 0x0000140bffff198c */ /* 0x0005e20008000005 */
[----:B0-----:R-:W-:-:S03]  /*1740*/  IMAD.U32 R9, RZ, RZ, UR21 ;  /* 0x00000015ff097e24 */ /* 0x001fc6000f8e00ff */
[----:B------:R0:W-:Y:S01]  /*1750*/  @P1 ATOMS.ADD RZ, [UR5+0x18], R27 ;  /* 0x0000181bffff198c */ /* 0x0001e20008000005 */
[----:B-1----:R-:W-:Y:S01]  /*1760*/  MOV R10, UR23 ;  /* 0x00000017000a7c02 */ /* 0x002fe20008000f00 */
[----:B--2---:R-:W-:Y:S02]  /*1770*/  IMAD.U32 R14, RZ, RZ, UR22 ;  /* 0x00000016ff0e7e24 */ /* 0x004fe4000f8e00ff */
[----:B------:R1:W-:Y:S01]  /*1780*/  @P1 ATOMS.ADD RZ, [UR5+0x1c], R28 ;  /* 0x00001c1cffff198c */ /* 0x0003e20008000005 */
[----:B------:R2:W5:Y:S01]  /*1790*/  REDUX.SUM UR10, R15 ;  /* 0x000000000f0a73c4 */ /* 0x000562000000c000 */
[----:B------:R-:W-:Y:S02]  /*17a0*/  IMAD.U32 R11, RZ, RZ, UR24 ;  /* 0x00000018ff0b7e24 */ /* 0x000fe4000f8e00ff */
[----:B------:R-:W-:Y:S01]  /*17b0*/  @P1 ATOMS.ADD RZ, [UR5+0x20], R29 ;  /* 0x0000201dffff198c */ /* 0x000fe20008000005 */
[----:B0-----:R-:W-:-:S03]  /*17c0*/  MOV R27, UR26 ;  /* 0x0000001a001b7c02 */ /* 0x001fc60008000f00 */
[----:B------:R0:W-:Y:S01]  /*17d0*/  @P1 ATOMS.ADD RZ, [UR5+0x24], R4 ;  /* 0x00002404ffff198c */ /* 0x0001e20008000005 */
[----:B--2---:R-:W-:-:S03]  /*17e0*/  IMAD.U32 R15, RZ, RZ, UR25 ;  /* 0x00000019ff0f7e24 */ /* 0x004fc6000f8e00ff */
[----:B------:R2:W-:Y:S01]  /*17f0*/  @P1 ATOMS.ADD RZ, [UR5+0x28], R5 ;  /* 0x00002805ffff198c */ /* 0x0005e20008000005 */
[----:B-1----:R-:W-:-:S03]  /*1800*/  IMAD.U32 R28, RZ, RZ, UR27 ;  /* 0x0000001bff1c7e24 */ /* 0x002fc6000f8e00ff */
[----:B------:R1:W-:Y:S01]  /*1810*/  @P1 ATOMS.ADD RZ, [UR5+0x2c], R8 ;  /* 0x00002c08ffff198c */ /* 0x0003e20008000005 */
[----:B0-----:R-:W-:-:S03]  /*1820*/  IMAD.U32 R4, RZ, RZ, UR28 ;  /* 0x0000001cff047e24 */ /* 0x001fc6000f8e00ff */
[----:B------:R0:W-:Y:S01]  /*1830*/  @P1 ATOMS.ADD RZ, [UR5+0x30], R9 ;  /* 0x00003009ffff198c */ /* 0x0001e20008000005 */
[----:B--2---:R-:W-:-:S03]  /*1840*/  MOV R5, UR29 ;  /* 0x0000001d00057c02 */ /* 0x004fc60008000f00 */
[----:B------:R-:W-:Y:S01]  /*1850*/  @P1 ATOMS.ADD RZ, [UR5+0x34], R14 ;  /* 0x0000340effff198c */ /* 0x000fe20008000005 */
[----:B-1----:R-:W-:-:S03]  /*1860*/  IMAD.U32 R8, RZ, RZ, UR30 ;  /* 0x0000001eff087e24 */ /* 0x002fc6000f8e00ff */
[----:B------:R1:W-:Y:S01]  /*1870*/  @P1 ATOMS.ADD RZ, [UR5+0x38], R10 ;  /* 0x0000380affff198c */ /* 0x0003e20008000005 */
[----:B------:R2:W5:Y:S01]  /*1880*/  REDUX.SUM UR11, R12 ;  /* 0x000000000c0b73c4 */ /* 0x000562000000c000 */
[----:B0-----:R-:W-:Y:S02]  /*1890*/  IMAD.U32 R9, RZ, RZ, UR31 ;  /* 0x0000001fff097e24 */ /* 0x001fe4000f8e00ff */
[----:B------:R0:W-:Y:S04]  /*18a0*/  @P1 ATOMS.ADD RZ, [UR5+0x3c], R11 ;  /* 0x00003c0bffff198c */ /* 0x0001e80008000005 */
[----:B------:R4:W-:Y:S01]  /*18b0*/  @P1 ATOMS.ADD RZ, [UR5+0x40], R15 ;  /* 0x0000400fffff198c */ /* 0x0009e20008000005 */
[----:B--2---:R-:W-:Y:S01]  /*18c0*/  MOV R12, UR32 ;  /* 0x00000020000c7c02 */ /* 0x004fe20008000f00 */
[----:B-1----:R-:W-:-:S02]  /*18d0*/  IMAD.U32 R10, RZ, RZ, UR33 ;  /* 0x00000021ff0a7e24 */ /* 0x002fc4000f8e00ff */
[----:B------:R-:W-:Y:S01]  /*18e0*/  @P1 ATOMS.ADD RZ, [UR5+0x44], R27 ;  /* 0x0000441bffff198c */ /* 0x000fe20008000005 */
[----:B------:R1:W2:Y:S01]  /*18f0*/  REDUX.SUM UR12, R13 ;  /* 0x000000000d0c73c4 */ /* 0x0002a2000000c000 */
[----:B0-----:R-:W-:Y:S02]  /*1900*/  IMAD.U32 R11, RZ, RZ, UR34 ;  /* 0x00000022ff0b7e24 */ /* 0x001fe4000f8e00ff */
[----:B------:R-:W-:Y:S01]  /*1910*/  @P1 ATOMS.ADD RZ, [UR5+0x48], R28 ;  /* 0x0000481cffff198c */ /* 0x000fe20008000005 */
[----:B------:R-:W-:-:S03]  /*1920*/  IMAD.U32 R14, RZ, RZ, UR36 ;  /* 0x00000024ff0e7e24 */ /* 0x000fc6000f8e00ff */
[----:B------:R0:W-:Y:S01]  /*1930*/  @P1 ATOMS.ADD RZ, [UR5+0x4c], R4 ;  /* 0x00004c04ffff198c */ /* 0x0001e20008000005 */
[----:B-1----:R-:W-:-:S03]  /*1940*/  MOV R13, UR35 ;  /* 0x00000023000d7c02 */ /* 0x002fc60008000f00 */
[----:B------:R1:W-:Y:S01]  /*1950*/  @P1 ATOMS.ADD RZ, [UR5+0x50], R5 ;  /* 0x00005005ffff198c */ /* 0x0003e20008000005 */
[----:B----4-:R-:W-:-:S03]  /*1960*/  IMAD.U32 R15, RZ, RZ, UR37 ;  /* 0x00000025ff0f7e24 */ /* 0x010fc6000f8e00ff */
[----:B------:R4:W-:Y:S01]  /*1970*/  @P1 ATOMS.ADD RZ, [UR5+0x54], R8 ;  /* 0x00005408ffff198c */ /* 0x0009e20008000005 */
[----:B------:R5:W2:Y:S01]  /*1980*/  REDUX.SUM UR13, R6 ;  /* 0x00000000060d73c4 */ /* 0x000aa2000000c000 */
[----:B0-----:R-:W-:Y:S02]  /*1990*/  MOV R4, UR38 ;  /* 0x0000002600047c02 */ /* 0x001fe40008000f00 */
[----:B------:R0:W-:Y:S01]  /*19a0*/  @P1 ATOMS.ADD RZ, [UR5+0x58], R9 ;  /* 0x00005809ffff198c */ /* 0x0001e20008000005 */
[----:B-1----:R-:W-:-:S03]  /*19b0*/  IMAD.U32 R5, RZ, RZ, UR39 ;  /* 0x00000027ff057e24 */ /* 0x002fc6000f8e00ff */
[----:B------:R-:W-:Y:S01]  /*19c0*/  @P1 ATOMS.ADD RZ, [UR5+0x5c], R12 ;  /* 0x00005c0cffff198c */ /* 0x000fe20008000005 */
[----:B------:R1:W2:Y:S01]  /*19d0*/  REDUX.SUM UR14, R7 ;  /* 0x00000000070e73c4 */ /* 0x0002a2000000c000 */
[----:B-----5:R-:W-:Y:S02]  /*19e0*/  IMAD.U32 R6, RZ, RZ, UR40 ;  /* 0x00000028ff067e24 */ /* 0x020fe4000f8e00ff */
[----:B------:R5:W-:Y:S01]  /*19f0*/  @P1 ATOMS.ADD RZ, [UR5+0x60], R10 ;  /* 0x0000600affff198c */ /* 0x000be20008000005 */
[----:B----4-:R-:W-:-:S03]  /*1a00*/  MOV R8, UR41 ;  /* 0x0000002900087c02 */ /* 0x010fc60008000f00 */
[----:B------:R4:W-:Y:S01]  /*1a10*/  @P1 ATOMS.ADD RZ, [UR5+0x64], R11 ;  /* 0x0000640bffff198c */ /* 0x0009e20008000005 */
[----:B0-----:R-:W-:Y:S01]  /*1a20*/  IMAD.U32 R9, RZ, RZ, UR42 ;  /* 0x0000002aff097e24 */ /* 0x001fe2000f8e00ff */
[----:B------:R-:W-:Y:S02]  /*1a30*/  REDUX.SUM UR17, R26 ;  /* 0x000000001a1173c4 */ /* 0x000fe4000000c000 */
[----:B------:R0:W-:Y:S01]  /*1a40*/  @P1 ATOMS.ADD RZ, [UR5+0x68], R13 ;  /* 0x0000680dffff198c */ /* 0x0001e20008000005 */
[----:B-1----:R-:W-:-:S03]  /*1a50*/  IMAD.U32 R7, RZ, RZ, UR43 ;  /* 0x0000002bff077e24 */ /* 0x002fc6000f8e00ff */
[----:B------:R-:W-:Y:S01]  /*1a60*/  @P1 ATOMS.ADD RZ, [UR5+0x6c], R14 ;  /* 0x00006c0effff198c */ /* 0x000fe20008000005 */
[----:B-----5:R-:W-:-:S03]  /*1a70*/  MOV R10, UR44 ;  /* 0x0000002c000a7c02 */ /* 0x020fc60008000f00 */
[----:B------:R-:W-:Y:S01]  /*1a80*/  @P1 ATOMS.ADD RZ, [UR5+0x70], R15 ;  /* 0x0000700fffff198c */ /* 0x000fe20008000005 */
[----:B----4-:R-:W-:-:S03]  /*1a90*/  IMAD.U32 R11, RZ, RZ, UR45 ;  /* 0x0000002dff0b7e24 */ /* 0x010fc6000f8e00ff */
[----:B------:R1:W-:Y:S01]  /*1aa0*/  @P1 ATOMS.ADD RZ, [UR5+0x74], R4 ;  /* 0x00007404ffff198c */ /* 0x0003e20008000005 */
[----:B------:R-:W-:-:S03]  /*1ab0*/  IMAD.U32 R12, RZ, RZ, UR46 ;  /* 0x0000002eff0c7e24 */ /* 0x000fc6000f8e00ff */
[----:B------:R4:W-:Y:S01]  /*1ac0*/  @P1 ATOMS.ADD RZ, [UR5+0x78], R5 ;  /* 0x00007805ffff198c */ /* 0x0009e20008000005 */
[----:B0-----:R-:W-:-:S03]  /*1ad0*/  MOV R13, UR47 ;  /* 0x0000002f000d7c02 */ /* 0x001fc60008000f00 */
[----:B------:R0:W-:Y:S01]  /*1ae0*/  @P1 ATOMS.ADD RZ, [UR5+0x7c], R6 ;  /* 0x00007c06ffff198c */ /* 0x0001e20008000005 */
[----:B-1----:R-:W-:-:S03]  /*1af0*/  IMAD.U32 R4, RZ, RZ, UR49 ;  /* 0x00000031ff047e24 */ /* 0x002fc6000f8e00ff */
[----:B------:R1:W-:Y:S01]  /*1b00*/  @P1 ATOMS.ADD RZ, [UR5+0x80], R8 ;  /* 0x00008008ffff198c */ /* 0x0003e20008000005 */
[----:B----4-:R-:W-:-:S03]  /*1b10*/  MOV R5, UR50 ;  /* 0x0000003200057c02 */ /* 0x010fc60008000f00 */
[----:B------:R-:W-:Y:S01]  /*1b20*/  @P1 ATOMS.ADD RZ, [UR5+0x84], R9 ;  /* 0x00008409ffff198c */ /* 0x000fe20008000005 */
[----:B0-----:R-:W-:-:S03]  /*1b30*/  IMAD.U32 R6, RZ, RZ, UR51 ;  /* 0x00000033ff067e24 */ /* 0x001fc6000f8e00ff */
[----:B------:R0:W-:Y:S01]  /*1b40*/  @P1 ATOMS.ADD RZ, [UR5+0x88], R7 ;  /* 0x00008807ffff198c */ /* 0x0001e20008000005 */
[----:B-1----:R-:W-:-:S03]  /*1b50*/  IMAD.U32 R8, RZ, RZ, UR52 ;  /* 0x00000034ff087e24 */ /* 0x002fc6000f8e00ff */
[----:B------:R1:W-:Y:S04]  /*1b60*/  @P1 ATOMS.ADD RZ, [UR5+0x8c], R10 ;  /* 0x00008c0affff198c */ /* 0x0003e80008000005 */
[----:B------:R4:W-:Y:S01]  /*1b70*/  @P1 ATOMS.ADD RZ, [UR5+0x90], R11 ;  /* 0x0000900bffff198c */ /* 0x0009e20008000005 */
[----:B0-----:R-:W-:-:S03]  /*1b80*/  IMAD.U32 R7, RZ, RZ, UR54 ;  /* 0x00000036ff077e24 */ /* 0x001fc6000f8e00ff */
[----:B------:R-:W-:Y:S01]  /*1b90*/  @P1 ATOMS.ADD RZ, [UR5+0x94], R12 ;  /* 0x0000940cffff198c */ /* 0x000fe20008000005 */
[----:B------:R-:W-:-:S03]  /*1ba0*/  IMAD.U32 R9, RZ, RZ, UR55 ;  /* 0x00000037ff097e24 */ /* 0x000fc6000f8e00ff */
[----:B------:R-:W-:Y:S01]  /*1bb0*/  @P1 ATOMS.ADD RZ, [UR5+0x98], R13 ;  /* 0x0000980dffff198c */ /* 0x000fe20008000005 */
[----:B-1----:R-:W-:Y:S01]  /*1bc0*/  MOV R10, UR56 ;  /* 0x00000038000a7c02 */ /* 0x002fe20008000f00 */
[----:B----4-:R-:W-:Y:S01]  /*1bd0*/  IMAD.U32 R11, RZ, RZ, UR57 ;  /* 0x00000039ff0b7e24 */ /* 0x010fe2000f8e00ff */
[----:B------:R-:W-:Y:S01]  /*1be0*/  ISETP.NE.AND P0, PT, R23, RZ, PT ;  /* 0x000000ff1700720c */ /* 0x000fe20003f05270 */
[----:B------:R-:W-:Y:S01]  /*1bf0*/  BSSY.RECONVERGENT B0, `(.L_x_14) ;  /* 0x00000d3000007945 */ /* 0x000fe20003800200 */
[----:B---3--:R0:W1:Y:S08]  /*1c00*/  REDUX.SUM UR15, R2 ;  /* 0x00000000020f73c4 */ /* 0x008070000000c000 */
[----:B------:R3:W4:Y:S01]  /*1c10*/  REDUX.SUM UR16, R3 ;  /* 0x00000000031073c4 */ /* 0x000722000000c000 */
[----:B0-----:R-:W-:-:S05]  /*1c20*/  IMAD.U32 R2, RZ, RZ, UR48 ;  /* 0x00000030ff027e24 */ /* 0x001fca000f8e00ff */
[----:B------:R0:W-:Y:S01]  /*1c30*/  @P1 ATOMS.ADD RZ, [UR5+0x9c], R2 ;  /* 0x00009c02ffff198c */ /* 0x0001e20008000005 */
[----:B---3--:R-:W-:-:S03]  /*1c40*/  MOV R3, UR53 ;  /* 0x0000003500037c02 */ /* 0x008fc60008000f00 */
[----:B------:R3:W-:Y:S04]  /*1c50*/  @P1 ATOMS.ADD RZ, [UR5+0xa0], R4 ;  /* 0x0000a004ffff198c */ /* 0x0007e80008000005 */
[----:B------:R5:W-:Y:S01]  /*1c60*/  @P1 ATOMS.ADD RZ, [UR5+0xa4], R5 ;  /* 0x0000a405ffff198c */ /* 0x000be20008000005 */
[----:B0-----:R-:W-:-:S03]  /*1c70*/  IMAD.U32 R2, RZ, RZ, UR6 ;  /* 0x00000006ff027e24 */ /* 0x001fc6000f8e00ff */
[----:B------:R0:W-:Y:S01]  /*1c80*/  @P1 ATOMS.ADD RZ, [UR5+0xa8], R6 ;  /* 0x0000a806ffff198c */ /* 0x0001e20008000005 */
[----:B---3--:R-:W-:-:S03]  /*1c90*/  MOV R4, UR7 ;  /* 0x0000000700047c02 */ /* 0x008fc60008000f00 */
[----:B------:R2:W-:Y:S01]  /*1ca0*/  @P1 ATOMS.ADD RZ, [UR5+0xac], R8 ;  /* 0x0000ac08ffff198c */ /* 0x0005e20008000005 */
[----:B-----5:R-:W-:-:S03]  /*1cb0*/  IMAD.U32 R5, RZ, RZ, UR10 ;  /* 0x0000000aff057e24 */ /* 0x020fc6000f8e00ff */
[----:B------:R3:W-:Y:S01]  /*1cc0*/  @P1 ATOMS.ADD RZ, [UR5+0xb0], R3 ;  /* 0x0000b003ffff198c */ /* 0x0007e20008000005 */
[----:B0-----:R-:W-:-:S03]  /*1cd0*/  IMAD.U32 R6, RZ, RZ, UR11 ;  /* 0x0000000bff067e24 */ /* 0x001fc6000f8e00ff */
[----:B------:R0:W-:Y:S01]  /*1ce0*/  @P1 ATOMS.ADD RZ, [UR5+0xb4], R7 ;  /* 0x0000b407ffff198c */ /* 0x0001e20008000005 */
[----:B--2---:R-:W-:-:S03]  /*1cf0*/  MOV R8, UR12 ;  /* 0x0000000c00087c02 */ /* 0x004fc60008000f00 */
[----:B------:R1:W-:Y:S01]  /*1d00*/  @P1 ATOMS.ADD RZ, [UR5+0xb8], R9 ;  /* 0x0000b809ffff198c */ /* 0x0003e20008000005 */
[----:B---3--:R-:W-:-:S03]  /*1d10*/  IMAD.U32 R3, RZ, RZ, UR13 ;  /* 0x0000000dff037e24 */ /* 0x008fc6000f8e00ff */
[----:B------:R4:W-:Y:S01]  /*1d20*/  @P1 ATOMS.ADD RZ, [UR5+0xbc], R10 ;  /* 0x0000bc0affff198c */ /* 0x0009e20008000005 */
[----:B0-----:R-:W-:-:S03]  /*1d30*/  IMAD.U32 R7, RZ, RZ, UR14 ;  /* 0x0000000eff077e24 */ /* 0x001fc6000f8e00ff */
[----:B------:R0:W-:Y:S01]  /*1d40*/  @P1 ATOMS.ADD RZ, [UR5+0xc0], R11 ;  /* 0x0000c00bffff198c */ /* 0x0001e20008000005 */
[----:B-1----:R-:W-:-:S03]  /*1d50*/  MOV R9, UR15 ;  /* 0x0000000f00097c02 */ /* 0x002fc60008000f00 */
[----:B------:R1:W-:Y:S01]  /*1d60*/  @P1 ATOMS.ADD RZ, [UR5+0xc4], R2 ;  /* 0x0000c402ffff198c */ /* 0x0003e20008000005 */
[----:B----4-:R-:W-:-:S03]  /*1d70*/  IMAD.U32 R10, RZ, RZ, UR16 ;  /* 0x00000010ff0a7e24 */ /* 0x010fc6000f8e00ff */
[----:B------:R1:W-:Y:S01]  /*1d80*/  @P1 ATOMS.ADD RZ, [UR5+0xc8], R4 ;  /* 0x0000c804ffff198c */ /* 0x0003e20008000005 */
[----:B0-----:R-:W-:-:S03]  /*1d90*/  IMAD.U32 R11, RZ, RZ, UR17 ;  /* 0x00000011ff0b7e24 */ /* 0x001fc6000f8e00ff */
[----:B------:R1:W-:Y:S04]  /*1da0*/  @P1 ATOMS.ADD RZ, [UR5+0xcc], R5 ;  /* 0x0000cc05ffff198c */ /* 0x0003e80008000005 */
[----:B------:R1:W-:Y:S04]  /*1db0*/  @P1 ATOMS.ADD RZ, [UR5+0xd0], R6 ;  /* 0x0000d006ffff198c */ /* 0x0003e80008000005 */
[----:B------:R1:W-:Y:S04]  /*1dc0*/  @P1 ATOMS.ADD RZ, [UR5+0xd4], R8 ;  /* 0x0000d408ffff198c */ /* 0x0003e80008000005 */
[----:B------:R1:W-:Y:S04]  /*1dd0*/  @P1 ATOMS.ADD RZ, [UR5+0xd8], R3 ;  /* 0x0000d803ffff198c */ /* 0x0003e80008000005 */
[----:B------:R1:W-:Y:S04]  /*1de0*/  @P1 ATOMS.ADD RZ, [UR5+0xdc], R7 ;  /* 0x0000dc07ffff198c */ /* 0x0003e80008000005 */
[----:B------:R1:W-:Y:S04]  /*1df0*/  @P1 ATOMS.ADD RZ, [UR5+0xe0], R9 ;  /* 0x0000e009ffff198c */ /* 0x0003e80008000005 */
[----:B------:R1:W-:Y:S04]  /*1e00*/  @P1 ATOMS.ADD RZ, [UR5+0xe4], R10 ;  /* 0x0000e40affff198c */ /* 0x0003e80008000005 */
[----:B------:R1:W-:Y:S01]  /*1e10*/  @P1 ATOMS.ADD RZ, [UR5+0xe8], R11 ;  /* 0x0000e80bffff198c */ /* 0x0003e20008000005 */
[----:B------:R-:W-:Y:S06]  /*1e20*/  BAR.SYNC.DEFER_BLOCKING 0x0 ;  /* 0x0000000000007b1d */ /* 0x000fec0000010000 */
[----:B------:R-:W-:Y:S05]  /*1e30*/  @P0 BRA `(.L_x_15) ;  /* 0x0000000800b80947 */ /* 0x000fea0003800000 */
[----:B------:R-:W-:Y:S04]  /*1e40*/  LDS R12, [UR5] ;  /* 0x00000005ff0c7984 */ /* 0x000fe80008000800 */
[----:B-1----:R-:W0:Y:S04]  /*1e50*/  LDS R7, [UR5+0x4] ;  /* 0x00000405ff077984 */ /* 0x002e280008000800 */
[----:B------:R-:W1:Y:S04]  /*1e60*/  LDS R8, [UR5+0x8] ;  /* 0x00000805ff087984 */ /* 0x000e680008000800 */
[----:B------:R-:W2:Y:S04]  /*1e70*/  LDS R11, [UR5+0xc] ;  /* 0x00000c05ff0b7984 */ /* 0x000ea80008000800 */
[----:B------:R-:W3:Y:S04]  /*1e80*/  LDS R26, [UR5+0x10] ;  /* 0x00001005ff1a7984 */ /* 0x000ee80008000800 */
[----:B------:R-:W4:Y:S04]  /*1e90*/  LDS R10, [UR5+0x14] ;  /* 0x00001405ff0a7984 */ /* 0x000f280008000800 */
[----:B------:R-:W5:Y:S04]  /*1ea0*/  LDS R9, [UR5+0x18] ;  /* 0x00001805ff097984 */ /* 0x000f680008000800 */
[----:B------:R-:W5:Y:S04]  /*1eb0*/  LDS R3, [UR5+0x1c] ;  /* 0x00001c05ff037984 */ /* 0x000f680008000800 */
[----:B------:R-:W5:Y:S04]  /*1ec0*/  LDS R2, [UR5+0x20] ;  /* 0x00002005ff027984 */ /* 0x000f680008000800 */
[----:B------:R-:W5:Y:S04]  /*1ed0*/  LDS R4, [UR5+0x24] ;  /* 0x00002405ff047984 */ /* 0x000f680008000800 */
[----:B------:R-:W5:Y:S01]  /*1ee0*/  LDS R5, [UR5+0x28] ;  /* 0x00002805ff057984 */ /* 0x000f620008000800 */
[----:B0-----:R-:W-:-:S03]  /*1ef0*/  IADD3 R13, PT, PT, R12, R7, RZ ;  /* 0x000000070c0d7210 */ /* 0x001fc60007ffe0ff */
[----:B------:R-:W0:Y:S02]  /*1f00*/  LDS R6, [UR5+0x2c] ;  /* 0x00002c05ff067984 */ /* 0x000e240008000800 */
[----:B-1----:R-:W-:Y:S02]  /*1f10*/  IMAD.IADD R14, R13, 0x1, R8 ;  /* 0x000000010d0e7824 */ /* 0x002fe400078e0208 */
[----:B------:R-:W1:Y:S02]  /*1f20*/  LDS R7, [UR5+0x30] ;  /* 0x00003005ff077984 */ /* 0x000e640008000800 */
[----:B--2---:R-:W-:Y:S02]  /*1f30*/  IMAD.IADD R15, R14, 0x1, R11 ;  /* 0x000000010e0f7824 */ /* 0x004fe400078e020b */
[----:B------:R-:W2:Y:S03]  /*1f40*/  LDS R8, [UR5+0x34] ;  /* 0x00003405ff087984 */ /* 0x000ea60008000800 */
[----:B---3--:R-:W-:Y:S01]  /*1f50*/  IADD3 R27, PT, PT, R15, R26, RZ ;  /* 0x0000001a0f1b7210 */ /* 0x008fe20007ffe0ff */
[----:B------:R-:W3:Y:S04]  /*1f60*/  LDS R11, [UR5+0x38] ;  /* 0x00003805ff0b7984 */ /* 0x000ee80008000800 */
[----:B----4-:R-:W-:Y:S01]  /*1f70*/  IMAD.IADD R26, R27, 0x1, R10 ;  /* 0x000000011b1a7824 */ /* 0x010fe200078e020a */
[----:B------:R4:W-:Y:S03]  /*1f80*/  STS [UR5+0xf4], R13 ;  /* 0x0000f40dff007988 */ /* 0x0009e60008000805 */
[----:B-----5:R-:W-:Y:S01]  /*1f90*/  IMAD.IADD R28, R26, 0x1, R9 ;  /* 0x000000011a1c7824 */ /* 0x020fe200078e0209 */
[----:B------:R-:W5:Y:S04]  /*1fa0*/  LDS R10, [UR5+0x3c] ;  /* 0x00003c05ff0a7984 */ /* 0x000f680008000800 */
[----:B------:R-:W-:Y:S01]  /*1fb0*/  IADD3 R29, PT, PT, R28, R3, RZ ;  /* 0x000000031c1d7210 */ /* 0x000fe20007ffe0ff */
[----:B------:R-:W5:Y:S04]  /*1fc0*/  LDS R9, [UR5+0x40] ;  /* 0x00004005ff097984 */ /* 0x000f680008000800 */
[----:B----4-:R-:W-:Y:S01]  /*1fd0*/  IMAD.IADD R13, R29, 0x1, R2 ;  /* 0x000000011d0d7824 */ /* 0x010fe200078e0202 */
[----:B------:R-:W4:Y:S04]  /*1fe0*/  LDS R3, [UR5+0x44] ;  /* 0x00004405ff037984 */ /* 0x000f280008000800 */
[----:B------:R0:W-:Y:S04]  /*1ff0*/  STS [UR5+0xf0], R12 ;  /* 0x0000f00cff007988 */ /* 0x0001e80008000805 */
[----:B------:R-:W4:Y:S01]  /*2000*/  LDS R2, [UR5+0x48] ;  /* 0x00004805ff027984 */ /* 0x000f220008000800 */
[----:B0-----:R-:W-:-:S03]  /*2010*/  IMAD.IADD R12, R13, 0x1, R4 ;  /* 0x000000010d0c7824 */ /* 0x001fc600078e0204 */
[----:B------:R0:W-:Y:S04]  /*2020*/  STS [UR5+0xfc], R15 ;  /* 0x0000fc0fff007988 */ /* 0x0001e80008000805 */
[----:B------:R-:W4:Y:S01]  /*2030*/  LDS R4, [UR5+0x4c] ;  /* 0x00004c05ff047984 */ /* 0x000f220008000800 */
[----:B0-----:R-:W-:-:S03]  /*2040*/  IADD3 R15, PT, PT, R12, R5, RZ ;  /* 0x000000050c0f7210 */ /* 0x001fc60007ffe0ff */
[----:B------:R0:W-:Y:S04]  /*2050*/  STS [UR5+0xf8], R14 ;  /* 0x0000f80eff007988 */ /* 0x0001e80008000805 */
[----:B------:R-:W4:Y:S01]  /*2060*/  LDS R5, [UR5+0x50] ;  /* 0x00005005ff057984 */ /* 0x000f220008000800 */
[----:B0-----:R-:W-:-:S03]  /*2070*/  IMAD.IADD R14, R15, 0x1, R6 ;  /* 0x000000010f0e7824 */ /* 0x001fc600078e0206 */
[----:B------:R1:W-:Y:S04]  /*2080*/  STS [UR5+0x100], R27 ;  /* 0x0001001bff007988 */ /* 0x0003e80008000805 */
[----:B------:R-:W0:Y:S01]  /*2090*/  LDS R6, [UR5+0x54] ;  /* 0x00005405ff067984 */ /* 0x000e220008000800 */
[----:B-1----:R-:W-:-:S03]  /*20a0*/  IMAD.IADD R27, R14, 0x1, R7 ;  /* 0x000000010e1b7824 */ /* 0x002fc600078e0207 */
[----:B------:R2:W-:Y:S04]  /*20b0*/  STS [UR5+0x104], R26 ;  /* 0x0001041aff007988 */ /* 0x0005e80008000805 */
[----:B------:R-:W1:Y:S01]  /*20c0*/  LDS R7, [UR5+0x58] ;  /* 0x00005805ff077984 */ /* 0x000e620008000800 */
[----:B--2---:R-:W-:-:S03]  /*20d0*/  IADD3 R26, PT, PT, R27, R8, RZ ;  /* 0x000000081b1a7210 */ /* 0x004fc60007ffe0ff */
[----:B------:R3:W-:Y:S04]  /*20e0*/  STS [UR5+0x10c], R29 ;  /* 0x00010c1dff007988 */ /* 0x0007e80008000805 */
[----:B------:R-:W2:Y:S01]  /*20f0*/  LDS R8, [UR5+0x5c] ;  /* 0x00005c05ff087984 */ /* 0x000ea20008000800 */
[----:B---3--:R-:W-:-:S03]  /*2100*/  IMAD.IADD R29, R26, 0x1, R11 ;  /* 0x000000011a1d7824 */ /* 0x008fc600078e020b */
[----:B------:R5:W-:Y:S04]  /*2110*/  STS [UR5+0x108], R28 ;  /* 0x0001081cff007988 */ /* 0x000be80008000805 */
[----:B------:R-:W3:Y:S01]  /*2120*/  LDS R11, [UR5+0x60] ;  /* 0x00006005ff0b7984 */ /* 0x000ee20008000800 */
[----:B-----5:R-:W-:-:S03]  /*2130*/  IMAD.IADD R28, R29, 0x1, R10 ;  /* 0x000000011d1c7824 */ /* 0x020fc600078e020a */
[----:B------:R5:W-:Y:S04]  /*2140*/  STS [UR5+0x114], R12 ;  /* 0x0001140cff007988 */ /* 0x000be80008000805 */
[----:B------:R-:W3:Y:S01]  /*2150*/  LDS R10, [UR5+0x64] ;  /* 0x00006405ff0a7984 */ /* 0x000ee20008000800 */
[----:B-----5:R-:W-:-:S03]  /*2160*/  IADD3 R12, PT, PT, R28, R9, RZ ;  /* 0x000000091c0c7210 */ /* 0x020fc60007ffe0ff */
[----:B------:R4:W-:Y:S04]  /*2170*/  STS [UR5+0x110], R13 ;  /* 0x0001100dff007988 */ /* 0x0009e80008000805 */
[----:B------:R-:W5:Y:S01]  /*2180*/  LDS R9, [UR5+0x68] ;  /* 0x00006805ff097984 */ /* 0x000f620008000800 */
[----:B----4-:R-:W-:-:S03]  /*2190*/  IMAD.IADD R13, R12, 0x1, R3 ;  /* 0x000000010c0d7824 */ /* 0x010fc600078e0203 */
[----:B------:R4:W-:Y:S04]  /*21a0*/  STS [UR5+0x118], R15 ;  /* 0x0001180fff007988 */ /* 0x0009e80008000805 */
[----:B------:R-:W5:Y:S01]  /*21b0*/  LDS R3, [UR5+0x6c] ;  /* 0x00006c05ff037984 */ /* 0x000f620008000800 */
[----:B----4-:R-:W-:-:S03]  /*21c0*/  IMAD.IADD R15, R13, 0x1, R2 ;  /* 0x000000010d0f7824 */ /* 0x010fc600078e0202 */
[----:B------:R4:W-:Y:S04]  /*21d0*/  STS [UR5+0x11c], R14 ;  /* 0x00011c0eff007988 */ /* 0x0009e80008000805 */
[----:B------:R-:W5:Y:S01]  /*21e0*/  LDS R2, [UR5+0x70] ;  /* 0x00007005ff027984 */ /* 0x000f620008000800 */
[----:B----4-:R-:W-:-:S03]  /*21f0*/  IADD3 R14, PT, PT, R15, R4, RZ ;  /* 0x000000040f0e7210 */ /* 0x010fc60007ffe0ff */
[----:B------:R4:W-:Y:S04]  /*2200*/  STS [UR5+0x120], R27 ;  /* 0x0001201bff007988 */ /* 0x0009e80008000805 */
[----:B------:R-:W5:Y:S01]  /*2210*/  LDS R4, [UR5+0x74] ;  /* 0x00007405ff047984 */ /* 0x000f620008000800 */
[----:B----4-:R-:W-:-:S03]  /*2220*/  IMAD.IADD R27, R14, 0x1, R5 ;  /* 0x000000010e1b7824 */ /* 0x010fc600078e0205 */
[----:B------:R0:W-:Y:S04]  /*2230*/  STS [UR5+0x124], R26 ;  /* 0x0001241aff007988 */ /* 0x0001e80008000805 */
[----:B------:R-:W4:Y:S01]  /*2240*/  LDS R5, [UR5+0x78] ;  /* 0x00007805ff057984 */ /* 0x000f220008000800 */
[----:B0-----:R-:W-:-:S03]  /*2250*/  IMAD.IADD R26, R27, 0x1, R6 ;  /* 0x000000011b1a7824 */ /* 0x001fc600078e0206 */
[----:B------:R1:W-:Y:S04]  /*2260*/  STS [UR5+0x128], R29 ;  /* 0x0001281dff007988 */ /* 0x0003e80008000805 */
[----:B------:R-:W0:Y:S01]  /*2270*/  LDS R6, [UR5+0x7c] ;  /* 0x00007c05ff067984 */ /* 0x000e220008000800 */
[----:B-1----:R-:W-:-:S03]  /*2280*/  IADD3 R29, PT, PT, R26, R7, RZ ;  /* 0x000000071a1d7210 */ /* 0x002fc60007ffe0ff */
[----:B------:R2:W-:Y:S04]  /*2290*/  STS [UR5+0x130], R12 ;  /* 0x0001300cff007988 */ /* 0x0005e80008000805 */
[----:B------:R-:W1:Y:S01]  /*22a0*/  LDS R7, [UR5+0x80] ;  /* 0x00008005ff077984 */ /* 0x000e620008000800 */
[----:B--2---:R-:W-:-:S03]  /*22b0*/  IMAD.IADD R12, R29, 0x1, R8 ;  /* 0x000000011d0c7824 */ /* 0x004fc600078e0208 */
[----:B------:R3:W-:Y:S04]  /*22c0*/  STS [UR5+0x134], R13 ;  /* 0x0001340dff007988 */ /* 0x0007e80008000805 */
[----:B------:R-:W2:Y:S01]  /*22d0*/  LDS R8, [UR5+0x84] ;  /* 0x00008405ff087984 */ /* 0x000ea20008000800 */
[----:B---3--:R-:W-:-:S03]  /*22e0*/  IMAD.IADD R13, R12, 0x1, R11 ;  /* 0x000000010c0d7824 */ /* 0x008fc600078e020b */
[----:B------:R3:W-:Y:S04]  /*22f0*/  STS [UR5+0x12c], R28 ;  /* 0x00012c1cff007988 */ /* 0x0007e80008000805 */
[----:B------:R-:W2:Y:S01]  /*2300*/  LDS R11, [UR5+0x88] ;  /* 0x00008805ff0b7984 */ /* 0x000ea20008000800 */
[----:B---3--:R-:W-:-:S03]  /*2310*/  IADD3 R28, PT, PT, R13, R10, RZ ;  /* 0x0000000a0d1c7210 */ /* 0x008fc60007ffe0ff */
[----:B------:R5:W-:Y:S04]  /*2320*/  STS [UR5+0x13c], R14 ;  /* 0x00013c0eff007988 */ /* 0x000be80008000805 */
[----:B------:R-:W3:Y:S01]  /*2330*/  LDS R10, [UR5+0x8c] ;  /* 0x00008c05ff0a7984 */ /* 0x000ee20008000800 */
[----:B-----5:R-:W-:-:S03]  /*2340*/  IMAD.IADD R14, R28, 0x1, R9 ;  /* 0x000000011c0e7824 */ /* 0x020fc600078e0209 */
[----:B------:R5:W-:Y:S04]  /*2350*/  STS [UR5+0x138], R15 ;  /* 0x0001380fff007988 */ /* 0x000be80008000805 */
[----:B------:R-:W3:Y:S01]  /*2360*/  LDS R9, [UR5+0x90] ;  /* 0x00009005ff097984 */ /* 0x000ee20008000800 */
[----:B-----5:R-:W-:-:S03]  /*2370*/  IMAD.IADD R15, R14, 0x1, R3 ;  /* 0x000000010e0f7824 */ /* 0x020fc600078e0203 */
[----:B------:R5:W-:Y:S04]  /*2380*/  STS [UR5+0x140], R27 ;  /* 0x0001401bff007988 */ /* 0x000be80008000805 */
[----:B------:R-:W3:Y:S01]  /*2390*/  LDS R3, [UR5+0x94] ;  /* 0x00009405ff037984 */ /* 0x000ee20008000800 */
[----:B-----5:R-:W-:-:S03]  /*23a0*/  IADD3 R27, PT, PT, R15, R2, RZ ;  /* 0x000000020f1b7210 */ /* 0x020fc60007ffe0ff */
[----:B------:R5:W-:Y:S04]  /*23b0*/  STS [UR5+0x144], R26 ;  /* 0x0001441aff007988 */ /* 0x000be80008000805 */
[----:B------:R-:W3:Y:S01]  /*23c0*/  LDS R2, [UR5+0x98] ;  /* 0x00009805ff027984 */ /* 0x000ee20008000800 */
[----:B-----5:R-:W-:-:S03]  /*23d0*/  IMAD.IADD R26, R27, 0x1, R4 ;  /* 0x000000011b1a7824 */ /* 0x020fc600078e0204 */
[----:B------:R4:W-:Y:S04]  /*23e0*/  STS [UR5+0x148], R29 ;  /* 0x0001481dff007988 */ /* 0x0009e80008000805 */
[----:B------:R-:W5:Y:S01]  /*23f0*/  LDS R4, [UR5+0x9c] ;  /* 0x00009c05ff047984 */ /* 0x000f620008000800 */
[----:B----4-:R-:W-:-:S03]  /*2400*/  IMAD.IADD R29, R26, 0x1, R5 ;  /* 0x000000011a1d7824 */ /* 0x010fc600078e0205 */
[----:B------:R0:W-:Y:S04]  /*2410*/  STS [UR5+0x14c], R12 ;  /* 0x00014c0cff007988 */ /* 0x0001e80008000805 */
[----:B------:R-:W4:Y:S01]  /*2420*/  LDS R5, [UR5+0xa0] ;  /* 0x0000a005ff057984 */ /* 0x000f220008000800 */
[----:B0-----:R-:W-:-:S03]  /*2430*/  IADD3 R12, PT, PT, R29, R6, RZ ;  /* 0x000000061d0c7210 */ /* 0x001fc60007ffe0ff */
[----:B------:R1:W-:Y:S04]  /*2440*/  STS [UR5+0x150], R13 ;  /* 0x0001500dff007988 */ /* 0x0003e80008000805 */
[----:B------:R-:W0:Y:S01]  /*2450*/  LDS R6, [UR5+0xa4] ;  /* 0x0000a405ff067984 */ /* 0x000e220008000800 */
[----:B-1----:R-:W-:-:S03]  /*2460*/  IMAD.IADD R13, R12, 0x1, R7 ;  /* 0x000000010c0d7824 */ /* 0x002fc600078e0207 */
[----:B------:R2:W-:Y:S04]  /*2470*/  STS [UR5+0x158], R14 ;  /* 0x0001580eff007988 */ /* 0x0005e80008000805 */
[----:B------:R-:W1:Y:S01]  /*2480*/  LDS R7, [UR5+0xa8] ;  /* 0x0000a805ff077984 */ /* 0x000e620008000800 */
[----:B--2---:R-:W-:-:S03]  /*2490*/  IMAD.IADD R14, R13, 0x1, R8 ;  /* 0x000000010d0e7824 */ /* 0x004fc600078e0208 */
[----:B------:R2:W-:Y:S04]  /*24a0*/  STS [UR5+0x15c], R15 ;  /* 0x00015c0fff007988 */ /* 0x0005e80008000805 */
[----:B------:R-:W1:Y:S01]  /*24b0*/  LDS R8, [UR5+0xac] ;  /* 0x0000ac05ff087984 */ /* 0x000e620008000800 */
[----:B--2---:R-:W-:-:S03]  /*24c0*/  IADD3 R15, PT, PT, R14, R11, RZ ;  /* 0x0000000b0e0f7210 */ /* 0x004fc60007ffe0ff */
[----:B------:R3:W-:Y:S04]  /*24d0*/  STS [UR5+0x154], R28 ;  /* 0x0001541cff007988 */ /* 0x0007e80008000805 */
[----:B------:R-:W2:Y:S01]  /*24e0*/  LDS R11, [UR5+0xb0] ;  /* 0x0000b005ff0b7984 */ /* 0x000ea20008000800 */
[----:B---3--:R-:W-:-:S03]  /*24f0*/  IMAD.IADD R28, R15, 0x1, R10 ;  /* 0x000000010f1c7824 */ /* 0x008fc600078e020a */
[----:B------:R3:W-:Y:S04]  /*2500*/  STS [UR5+0x164], R26 ;  /* 0x0001641aff007988 */ /* 0x0007e80008000805 */
[----:B------:R-:W2:Y:S01]  /*2510*/  LDS R10, [UR5+0xb4] ;  /* 0x0000b405ff0a7984 */ /* 0x000ea20008000800 */
[----:B---3--:R-:W-:-:S03]  /*2520*/  IMAD.IADD R26, R28, 0x1, R9 ;  /* 0x000000011c1a7824 */ /* 0x008fc600078e0209 */
[----:B------:R3:W-:Y:S04]  /*2530*/  STS [UR5+0x160], R27 ;  /* 0x0001601bff007988 */ /* 0x0007e80008000805 */
[----:B------:R-:W2:Y:S01]  /*2540*/  LDS R9, [UR5+0xb8] ;  /* 0x0000b805ff097984 */ /* 0x000ea20008000800 */
[----:B---3--:R-:W-:-:S03]  /*2550*/  IADD3 R27, PT, PT, R26, R3, RZ ;  /* 0x000000031a1b7210 */ /* 0x008fc60007ffe0ff */
[----:B------:R3:W-:Y:S04]  /*2560*/  STS [UR5+0x168], R29 ;  /* 0x0001681dff007988 */ /* 0x0007e80008000805 */
[----:B------:R-:W2:Y:S01]  /*2570*/  LDS R3, [UR5+0xbc] ;  /* 0x0000bc05ff037984 */ /* 0x000ea20008000800 */
[----:B---3--:R-:W-:-:S03]  /*2580*/  IMAD.IADD R29, R27, 0x1, R2 ;  /* 0x000000011b1d7824 */ /* 0x008fc600078e0202 */
[----:B------:R5:W-:Y:S04]  /*2590*/  STS [UR5+0x170], R13 ;  /* 0x0001700dff007988 */ /* 0x000be80008000805 */
[----:B------:R-:W3:Y:S01]  /*25a0*/  LDS R2, [UR5+0xc0] ;  /* 0x0000c005ff027984 */ /* 0x000ee20008000800 */
[----:B-----5:R-:W-:-:S03]  /*25b0*/  IMAD.IADD R13, R29, 0x1, R4 ;  /* 0x000000011d0d7824 */ /* 0x020fc600078e0204 */
[----:B------:R4:W-:Y:S04]  /*25c0*/  STS [UR5+0x178], R15 ;  /* 0x0001780fff007988 */ /* 0x0009e80008000805 */
[----:B------:R-:W5:Y:S01]  /*25d0*/  LDS R4, [UR5+0xc4] ;  /* 0x0000c405ff047984 */ /* 0x000f620008000800 */
[----:B----4-:R-:W-:-:S03]  /*25e0*/  IADD3 R15, PT, PT, R13, R5, RZ ;  /* 0x000000050d0f7210 */ /* 0x010fc60007ffe0ff */
[----:B------:R0:W-:Y:S04]  /*25f0*/  STS [UR5+0x16c], R12 ;  /* 0x00016c0cff007988 */ /* 0x0001e80008000805 */
[----:B------:R-:W4:Y:S01]  /*2600*/  LDS R5, [UR5+0xc8] ;  /* 0x0000c805ff057984 */ /* 0x000f220008000800 */
[----:B0-----:R-:W-:-:S03]  /*2610*/  IMAD.IADD R12, R15, 0x1, R6 ;  /* 0x000000010f0c7824 */ /* 0x001fc600078e0206 */
[----:B------:R1:W-:Y:S04]  /*2620*/  STS [UR5+0x17c], R28 ;  /* 0x00017c1cff007988 */ /* 0x0003e80008000805 */
[----:B------:R-:W0:Y:S01]  /*2630*/  LDS R6, [UR5+0xcc] ;  /* 0x0000cc05ff067984 */ /* 0x000e220008000800 */
[----:B-1----:R-:W-:-:S03]  /*2640*/  IMAD.IADD R28, R12, 0x1, R7 ;  /* 0x000000010c1c7824 */ /* 0x002fc600078e0207 */
[----:B------:R1:W-:Y:S04]  /*2650*/  STS [UR5+0x180], R26 ;  /* 0x0001801aff007988 */ /* 0x0003e80008000805 */
[----:B------:R-:W0:Y:S01]  /*2660*/  LDS R7, [UR5+0xd0] ;  /* 0x0000d005ff077984 */ /* 0x000e220008000800 */
[----:B-1----:R-:W-:-:S03]  /*2670*/  IADD3 R26, PT, PT, R28, R8, RZ ;  /* 0x000000081c1a7210 */ /* 0x002fc60007ffe0ff */
[----:B------:R-:W-:Y:S02]  /*2680*/  STS [UR5+0x194], R12 ;  /* 0x0001940cff007988 */ /* 0x000fe40008000805 */
[----:B--2---:R-:W-:Y:S02]  /*2690*/  IMAD.IADD R11, R26, 0x1, R11 ;  /* 0x000000011a0b7824 */ /* 0x004fe400078e020b */
[----:B------:R-:W1:Y:S02]  /*26a0*/  LDS R8, [UR5+0xd4] ;  /* 0x0000d405ff087984 */ /* 0x000e640008000800 */
[----:B------:R-:W-:Y:S02]  /*26b0*/  IMAD.IADD R10, R11, 0x1, R10 ;  /* 0x000000010b0a7824 */ /* 0x000fe400078e020a */
[----:B------:R-:W2:Y:S04]  /*26c0*/  LDS R12, [UR5+0xd8] ;  /* 0x0000d805ff0c7984 */ /* 0x000ea80008000800 */
[----:B------:R3:W-:Y:S04]  /*26d0*/  STS [UR5+0x174], R14 ;  /* 0x0001740eff007988 */ /* 0x0007e80008000805 */
[----:B------:R-:W-:Y:S01]  /*26e0*/  STS [UR5+0x18c], R13 ;  /* 0x00018c0dff007988 */ /* 0x000fe20008000805 */
[----:B---3--:R-:W-:-:S03]  /*26f0*/  IADD3 R14, PT, PT, R10, R9, RZ ;  /* 0x000000090a0e7210 */ /* 0x008fc60007ffe0ff */
[----:B------:R-:W3:Y:S02]  /*2700*/  LDS R13, [UR5+0xdc] ;  /* 0x0000dc05ff0d7984 */ /* 0x000ee40008000800 */
[----:B------:R-:W-:Y:S02]  /*2710*/  IMAD.IADD R3, R14, 0x1, R3 ;  /* 0x000000010e037824 */ /* 0x000fe400078e0203 */
[----:B------:R-:W3:Y:S04]  /*2720*/  LDS R9, [UR5+0xe0] ;  /* 0x0000e005ff097984 */ /* 0x000ee80008000800 */
[----:B------:R5:W-:Y:S04]  /*2730*/  STS [UR5+0x184], R27 ;  /* 0x0001841bff007988 */ /* 0x000be80008000805 */
[----:B------:R-:W-:Y:S01]  /*2740*/  STS [UR5+0x190], R15 ;  /* 0x0001900fff007988 */ /* 0x000fe20008000805 */
[----:B-----5:R-:W-:-:S03]  /*2750*/  IMAD.IADD R27, R3, 0x1, R2 ;  /* 0x00000001031b7824 */ /* 0x020fc600078e0202 */
[----:B------:R-:W5:Y:S02]  /*2760*/  LDS R15, [UR5+0xe4] ;  /* 0x0000e405ff0f7984 */ /* 0x000f640008000800 */
[----:B------:R-:W-:Y:S02]  /*2770*/  IADD3 R4, PT, PT, R27, R4, RZ ;  /* 0x000000041b047210 */ /* 0x000fe40007ffe0ff */
[----:B------:R1:W-:Y:S03]  /*2780*/  STS [UR5+0x188], R29 ;  /* 0x0001881dff007988 */ /* 0x0003e60008000805 */
[----:B----4-:R-:W-:Y:S01]  /*2790*/  IMAD.IADD R5, R4, 0x1, R5 ;  /* 0x0000000104057824 */ /* 0x010fe200078e0205 */
[----:B------:R4:W-:Y:S03]  /*27a0*/  STS [UR5+0x198], R28 ;  /* 0x0001981cff007988 */ /* 0x0009e60008000805 */
[----:B0-----:R-:W-:Y:S01]  /*27b0*/  IMAD.IADD R6, R5, 0x1, R6 ;  /* 0x0000000105067824 */ /* 0x001fe200078e0206 */
[----:B------:R4:W-:Y:S04]  /*27c0*/  STS [UR5+0x19c], R26 ;  /* 0x00019c1aff007988 */ /* 0x0009e80008000805 */
[----:B-1----:R-:W-:Y:S01]  /*27d0*/  IADD3 R29, PT, PT, R6, R7, RZ ;  /* 0x00000007061d7210 */ /* 0x002fe20007ffe0ff */
[----:B------:R4:W-:Y:S04]  /*27e0*/  STS [UR5+0x1a0], R11 ;  /* 0x0001a00bff007988 */ /* 0x0009e80008000805 */
[----:B------:R-:W-:Y:S01]  /*27f0*/  IMAD.IADD R7, R29, 0x1, R8 ;  /* 0x000000011d077824 */ /* 0x000fe200078e0208 */
[----:B------:R4:W-:Y:S03]  /*2800*/  STS [UR5+0x1a4], R10 ;  /* 0x0001a40aff007988 */ /* 0x0009e60008000805 */
[----:B--2---:R-:W-:Y:S01]  /*2810*/  IMAD.IADD R12, R7, 0x1, R12 ;  /* 0x00000001070c7824 */ /* 0x004fe200078e020c */
[----:B------:R4:W-:Y:S04]  /*2820*/  STS [UR5+0x1a8], R14 ;  /* 0x0001a80eff007988 */ /* 0x0009e80008000805 */
[----:B---3--:R-:W-:Y:S01]  /*2830*/  IADD3 R8, PT, PT, R12, R13, RZ ;  /* 0x0000000d0c087210 */ /* 0x008fe20007ffe0ff */
[----:B------:R4:W-:Y:S04]  /*2840*/  STS [UR5+0x1ac], R3 ;  /* 0x0001ac03ff007988 */ /* 0x0009e80008000805 */
[----:B------:R-:W-:Y:S01]  /*2850*/  IMAD.IADD R2, R9, 0x1, R8 ;  /* 0x0000000109027824 */ /* 0x000fe200078e0208 */
[----:B------:R4:W-:Y:S03]  /*2860*/  STS [UR5+0x1b0], R27 ;  /* 0x0001b01bff007988 */ /* 0x0009e60008000805 */
[----:B-----5:R-:W-:Y:S01]  /*2870*/  IMAD.IADD R15, R2, 0x1, R15 ;  /* 0x00000001020f7824 */ /* 0x020fe200078e020f */
[----:B------:R4:W-:Y:S04]  /*2880*/  STS [UR5+0x1b4], R4 ;  /* 0x0001b404ff007988 */ /* 0x0009e80008000805 */
        /* <DEDUP_REMOVED lines=8> */
[----:B------:R-:W-:Y:S01]  /*2910*/  STS [UR5+0xec], RZ ;  /* 0x0000ecffff007988 */ /* 0x000fe20008000805 */
.L_x_15:
[----:B------:R-:W-:Y:S05]  /*2920*/  BSYNC.RECONVERGENT B0 ;  /* 0x0000000000007941 */ /* 0x000fea0003800200 */
.L_x_14:
[----:B------:R-:W-:Y:S01]  /*2930*/  BAR.SYNC.DEFER_BLOCKING 0x0 ;  /* 0x0000000000007b1d */ /* 0x000fe20000010000 */
[----:B------:R-:W-:-:S13]  /*2940*/  ISETP.GE.AND P0, PT, R16, R17, PT ;  /* 0x000000111000720c */ /* 0x000fda0003f06270 */
[----:B------:R-:W-:Y:S05]  /*2950*/  @P0 BRA `(.L_x_16) ;  /* 0x0000000400dc0947 */ /* 0x000fea0003800000 */
[----:B-1--4-:R-:W-:Y:S01]  /*2960*/  IADD3 R8, PT, PT, -R16, R17, RZ ;  /* 0x0000001110087210 */ /* 0x012fe20007ffe1ff */
[----:B------:R-:W-:-:S03]  /*2970*/  IMAD.MOV.U32 R10, RZ, RZ, R16 ;  /* 0x000000ffff0a7224 */ /* 0x000fc600078e0010 */
[----:B------:R-:W-:-:S13]  /*2980*/  LOP3.LUT P0, R8, R8, 0x3, RZ, 0xc0, !PT ;  /* 0x0000000308087812 */ /* 0x000fda000780c0ff */
[----:B------:R-:W-:Y:S05]  /*2990*/  @!P0 BRA `(.L_x_17) ;  /* 0x0000000000cc8947 */ /* 0x000fea0003800000 */
[----:B------:R-:W0:Y:S02]  /*29a0*/  LDC.64 R2, c[0x0][0x390] ;  /* 0x0000e400ff027b82 */ /* 0x000e240000000a00 */
[----:B0-----:R-:W-:-:S05]  /*29b0*/  IMAD.WIDE R2, R16, 0x8, R2 ;  /* 0x0000000810027825 */ /* 0x001fca00078e0202 */
[----:B------:R-:W2:Y:S02]  /*29c0*/  LDG.E.64 R4, desc[UR8][R2.64] ;  /* 0x0000000802047981 */ /* 0x000ea4000c1e1b00 */
[----:B--2---:R-:W-:-:S05]  /*29d0*/  IADD3 R6, P0, PT, R4, UR4, RZ ;  /* 0x0000000404067c10 */ /* 0x004fca000ff1e0ff */
[----:B------:R-:W-:-:S05]  /*29e0*/  IMAD.X R7, RZ, RZ, R5, P0 ;  /* 0x000000ffff077224 */ /* 0x000fca00000e0605 */
[----:B------:R-:W2:Y:S02]  /*29f0*/  LD.E.S8 R6, desc[UR8][R6.64] ;  /* 0x0000000806067980 */ /* 0x000ea4000c101300 */
[----:B--2---:R-:W-:-:S04]  /*2a00*/  IADD3 R9, PT, PT, R6, -0x40, RZ ;  /* 0xffffffc006097810 */ /* 0x004fc80007ffe0ff */
[----:B------:R-:W-:-:S13]  /*2a10*/  ISETP.NE.AND P0, PT, R0, R9, PT ;  /* 0x000000090000720c */ /* 0x000fda0003f05270 */
[----:B------:R-:W-:Y:S01]  /*2a20*/  @!P0 LDS R9, [R21] ;  /* 0x0000000015098984 */ /* 0x000fe20000000800 */
[----:B------:R-:W0:Y:S03]  /*2a30*/  @!P0 LDC.64 R6, c[0x0][0x398] ;  /* 0x0000e600ff068b82 */ /* 0x000e260000000a00 */
[----:B------:R-:W1:Y:S02]  /*2a40*/  @!P0 LDS R10, [R20] ;  /* 0x00000000140a8984 */ /* 0x000e640000000800 */
[C---:B-1----:R-:W-:Y:S01]  /*2a50*/  @!P0 IADD3 R11, PT, PT, R10.reuse, R9, R16 ;  /* 0x000000090a0b8210 */ /* 0x042fe20007ffe010 */
[----:B------:R-:W-:Y:S02]  /*2a60*/  @!P0 VIADD R9, R10, 0x1 ;  /* 0x000000010a098836 */ /* 0x000fe40000000000 */
[----:B------:R-:W-:Y:S02]  /*2a70*/  VIADD R10, R16, 0x1 ;  /* 0x00000001100a7836 */ /* 0x000fe40000000000 */
[----:B0-----:R-:W-:Y:S01]  /*2a80*/  @!P0 IMAD.WIDE R6, R11, 0x8, R6 ;  /* 0x000000080b068825 */ /* 0x001fe200078e0206 */
[----:B------:R0:W-:Y:S04]  /*2a90*/  @!P0 STS [R20], R9 ;  /* 0x0000000914008388 */ /* 0x0001e80000000800 */
[----:B------:R0:W-:Y:S01]  /*2aa0*/  @!P0 STG.E.64 desc[UR8][R6.64], R4 ;  /* 0x0000000406008986 */ /* 0x0001e2000c101b08 */
[----:B------:R-:W-:-:S13]  /*2ab0*/  ISETP.NE.AND P0, PT, R8, 0x1, PT ;  /* 0x000000010800780c */ /* 0x000fda0003f05270 */
[----:B0-----:R-:W-:Y:S05]  /*2ac0*/  @!P0 BRA `(.L_x_17) ;  /* 0x0000000000808947 */ /* 0x001fea0003800000 */
[----:B------:R-:W2:Y:S02]  /*2ad0*/  LDG.E.64 R4, desc[UR8][R2.64+0x8] ;  /* 0x0000080802047981 */ /* 0x000ea4000c1e1b00 */
[----:B--2---:R-:W-:-:S04]  /*2ae0*/  IADD3 R6, P0, PT, R4, UR4, RZ ;  /* 0x0000000404067c10 */ /* 0x004fc8000ff1e0ff */
[----:B------:R-:W-:-:S05]  /*2af0*/  IADD3.X R7, PT, PT, RZ, R5, RZ, P0, !PT ;  /* 0x00000005ff077210 */ /* 0x000fca00007fe4ff */
[----:B------:R-:W2:Y:S02]  /*2b00*/  LD.E.S8 R6, desc[UR8][R6.64] ;  /* 0x0000000806067980 */ /* 0x000ea4000c101300 */
[----:B--2---:R-:W-:-:S05]  /*2b10*/  VIADD R9, R6, 0xffffffc0 ;  /* 0xffffffc006097836 */ /* 0x004fca0000000000 */
[----:B------:R-:W-:-:S13]  /*2b20*/  ISETP.NE.AND P0, PT, R0, R9, PT ;  /* 0x000000090000720c */ /* 0x000fda0003f05270 */
[----:B------:R-:W-:Y:S01]  /*2b30*/  @!P0 LDS R9, [R21] ;  /* 0x0000000015098984 */ /* 0x000fe20000000800 */
[----:B------:R-:W0:Y:S03]  /*2b40*/  @!P0 LDC.64 R6, c[0x0][0x398] ;  /* 0x0000e600ff068b82 */ /* 0x000e260000000a00 */
[----:B------:R-:W1:Y:S02]  /*2b50*/  @!P0 LDS R10, [R20] ;  /* 0x00000000140a8984 */ /* 0x000e640000000800 */
[C---:B-1----:R-:W-:Y:S01]  /*2b60*/  @!P0 IADD3 R11, PT, PT, R10.reuse, R9, R16 ;  /* 0x000000090a0b8210 */ /* 0x042fe20007ffe010 */
[----:B------:R-:W-:Y:S01]  /*2b70*/  @!P0 VIADD R9, R10, 0x1 ;  /* 0x000000010a098836 */ /* 0x000fe20000000000 */
[----:B------:R-:W-:-:S03]  /*2b80*/  IADD3 R10, PT, PT, R16, 0x2, RZ ;  /* 0x00000002100a7810 */ /* 0x000fc60007ffe0ff */
[----:B0-----:R-:W-:Y:S01]  /*2b90*/  @!P0 IMAD.WIDE R6, R11, 0x8, R6 ;  /* 0x000000080b068825 */ /* 0x001fe200078e0206 */
[----:B------:R0:W-:Y:S04]  /*2ba0*/  @!P0 STS [R20], R9 ;  /* 0x0000000914008388 */ /* 0x0001e80000000800 */
[----:B------:R0:W-:Y:S01]  /*2bb0*/  @!P0 STG.E.64 desc[UR8][R6.64], R4 ;  /* 0x0000000406008986 */ /* 0x0001e2000c101b08 */
[----:B------:R-:W-:-:S13]  /*2bc0*/  ISETP.NE.AND P0, PT, R8, 0x2, PT ;  /* 0x000000020800780c */ /* 0x000fda0003f05270 */
[----:B0-----:R-:W-:Y:S05]  /*2bd0*/  @!P0 BRA `(.L_x_17) ;  /* 0x00000000003c8947 */ /* 0x001fea0003800000 */
[----:B------:R-:W2:Y:S02]  /*2be0*/  LDG.E.64 R2, desc[UR8][R2.64+0x10] ;  /* 0x0000100802027981 */ /* 0x000ea4000c1e1b00 */
[----:B--2---:R-:W-:-:S05]  /*2bf0*/  IADD3 R6, P0, PT, R2, UR4, RZ ;  /* 0x0000000402067c10 */ /* 0x004fca000ff1e0ff */
[----:B------:R-:W-:-:S05]  /*2c00*/  IMAD.X R7, RZ, RZ, R3, P0 ;  /* 0x000000ffff077224 */ /* 0x000fca00000e0603 */
[----:B------:R-:W2:Y:S01]  /*2c10*/  LD.E.S8 R6, desc[UR8][R6.64] ;  /* 0x0000000806067980 */ /* 0x000ea2000c101300 */
[----:B------:R-:W-:Y:S02]  /*2c20*/  VIADD R10, R16, 0x3 ;  /* 0x00000003100a7836 */ /* 0x000fe40000000000 */
[----:B--2---:R-:W-:-:S05]  /*2c30*/  VIADD R5, R6, 0xffffffc0 ;  /* 0xffffffc006057836 */ /* 0x004fca0000000000 */
[----:B------:R-:W-:-:S13]  /*2c40*/  ISETP.NE.AND P0, PT, R0, R5, PT ;  /* 0x000000050000720c */ /* 0x000fda0003f05270 */
[----:B------:R-:W-:Y:S01]  /*2c50*/  @!P0 LDS R9, [R21] ;  /* 0x0000000015098984 */ /* 0x000fe20000000800 */
[----:B------:R-:W0:Y:S03]  /*2c60*/  @!P0 LDC.64 R4, c[0x0][0x398] ;  /* 0x0000e600ff048b82 */ /* 0x000e260000000a00 */
[----:B------:R-:W1:Y:S02]  /*2c70*/  @!P0 LDS R8, [R20] ;  /* 0x0000000014088984 */ /* 0x000e640000000800 */
[C---:B-1----:R-:W-:Y:S02]  /*2c80*/  @!P0 IADD3 R11, PT, PT, R8.reuse, R9, R16 ;  /* 0x00000009080b8210 */ /* 0x042fe40007ffe010 */
[----:B------:R-:W-:-:S03]  /*2c90*/  @!P0 IADD3 R9, PT, PT, R8, 0x1, RZ ;  /* 0x0000000108098810 */ /* 0x000fc60007ffe0ff */
[----:B0-----:R-:W-:Y:S02]  /*2ca0*/  @!P0 IMAD.WIDE R4, R11, 0x8, R4 ;  /* 0x000000080b048825 */ /* 0x001fe400078e0204 */
[----:B------:R0:W-:Y:S04]  /*2cb0*/  @!P0 STS [R20], R9 ;  /* 0x0000000914008388 */ /* 0x0001e80000000800 */
[----:B------:R0:W-:Y:S02]  /*2cc0*/  @!P0 STG.E.64 desc[UR8][R4.64], R2 ;  /* 0x0000000204008986 */ /* 0x0001e4000c101b08 */
.L_x_17:
[----:B0-----:R-:W0:Y:S01]  /*2cd0*/  LDC.64 R2, c[0x0][0x390] ;  /* 0x0000e400ff027b82 */ /* 0x001e220000000a00 */
[----:B------:R-:W-:-:S05]  /*2ce0*/  IMAD.IADD R4, R16, 0x1, -R17 ;  /* 0x0000000110047824 */ /* 0x000fca00078e0a11 */
[----:B------:R-:W-:-:S13]  /*2cf0*/  ISETP.GT.U32.AND P0, PT, R4, -0x4, PT ;  /* 0xfffffffc0400780c */ /* 0x000fda0003f04070 */
[----:B------:R-:W-:Y:S05]  /*2d00*/  @P0 BRA `(.L_x_16) ;  /* 0x0000000000f00947 */ /* 0x000fea0003800000 */
.L_x_18:
[----:B0-----:R-:W-:-:S05]  /*2d10*/  IMAD.WIDE R8, R10, 0x8, R2 ;  /* 0x000000080a087825 */ /* 0x001fca00078e0202 */
        /* <DEDUP_REMOVED lines=9> */
[----:B-1----:R-:W-:-:S05]  /*2db0*/  @!P0 IADD3 R13, PT, PT, R11, R12, R16 ;  /* 0x0000000c0b0d8210 */ /* 0x002fca0007ffe010 */
[----:B0-----:R-:W-:-:S05]  /*2dc0*/  @!P0 IMAD.WIDE R4, R13, 0x8, R4 ;  /* 0x000000080d048825 */ /* 0x001fca00078e0204 */
[----:B------:R0:W-:Y:S04]  /*2dd0*/  @!P0 STG.E.64 desc[UR8][R4.64], R6 ;  /* 0x0000000604008986 */ /* 0x0001e8000c101b08 */
[----:B0-----:R-:W2:Y:S01]  /*2de0*/  LDG.E.64 R6, desc[UR8][R8.64+0x8] ;  /* 0x0000080808067981 */ /* 0x001ea2000c1e1b00 */
[----:B------:R-:W-:-:S05]  /*2df0*/  @!P0 VIADD R13, R11, 0x1 ;  /* 0x000000010b0d8836 */ /* 0x000fca0000000000 */
[----:B------:R-:W-:Y:S01]  /*2e00*/  @!P0 STS [R20], R13 ;  /* 0x0000000d14008388 */ /* 0x000fe20000000800 */
        /* <DEDUP_REMOVED lines=25> */
[----:B------:R-:W0:Y:S01]  /*2fa0*/  LDG.E.64 R8, desc[UR8][R8.64+0x18] ;  /* 0x0000180808087981 */ /* 0x000e22000c1e1b00 */
[----:B------:R-:W-:-:S05]  /*2fb0*/  @!P0 VIADD R11, R11, 0x1 ;  /* 0x000000010b0b8836 */ /* 0x000fca0000000000 */
[----:B------:R-:W-:Y:S01]  /*2fc0*/  @!P0 STS [R20], R11 ;  /* 0x0000000b14008388 */ /* 0x000fe20000000800 */
[----:B0-----:R-:W-:-:S04]  /*2fd0*/  IADD3 R4, P1, PT, R8, UR4, RZ ;  /* 0x0000000408047c10 */ /* 0x001fc8000ff3e0ff */
[----:B------:R-:W-:-:S05]  /*2fe0*/  IADD3.X R5, PT, PT, RZ, R9, RZ, P1, !PT ;  /* 0x00000009ff057210 */ /* 0x000fca0000ffe4ff */
[----:B------:R-:W2:Y:S01]  /*2ff0*/  LD.E.S8 R12, desc[UR8][R4.64] ;  /* 0x00000008040c7980 */ /* 0x000ea2000c101300 */
[----:B------:R-:W-:Y:S01]  /*3000*/  IADD3 R10, PT, PT, R10, 0x4, RZ ;  /* 0x000000040a0a7810 */ /* 0x000fe20007ffe0ff */
[----:B--2---:R-:W-:-:S05]  /*3010*/  VIADD R13, R12, 0xffffffc0 ;  /* 0xffffffc00c0d7836 */ /* 0x004fca0000000000 */
[----:B------:R-:W-:-:S13]  /*3020*/  ISETP.NE.AND P0, PT, R0, R13, PT ;  /* 0x0000000d0000720c */ /* 0x000fda0003f05270 */
[----:B------:R-:W-:Y:S01]  /*3030*/  @!P0 LDS R13, [R21] ;  /* 0x00000000150d8984 */ /* 0x000fe20000000800 */
[----:B------:R-:W0:Y:S03]  /*3040*/  @!P0 LDC.64 R4, c[0x0][0x398] ;  /* 0x0000e600ff048b82 */ /* 0x000e260000000a00 */
[----:B------:R-:W1:Y:S02]  /*3050*/  @!P0 LDS R12, [R20] ;  /* 0x00000000140c8984 */ /* 0x000e640000000800 */
[C---:B-1----:R-:W-:Y:S01]  /*3060*/  @!P0 IADD3 R13, PT, PT, R12.reuse, R13, R16 ;  /* 0x0000000d0c0d8210 */ /* 0x042fe20007ffe010 */
[----:B------:R-:W-:-:S04]  /*3070*/  @!P0 VIADD R7, R12, 0x1 ;  /* 0x000000010c078836 */ /* 0x000fc80000000000 */
[----:B0-----:R-:W-:Y:S01]  /*3080*/  @!P0 IMAD.WIDE R4, R13, 0x8, R4 ;  /* 0x000000080d048825 */ /* 0x001fe200078e0204 */
[----:B------:R2:W-:Y:S04]  /*3090*/  @!P0 STS [R20], R7 ;  /* 0x0000000714008388 */ /* 0x0005e80000000800 */
[----:B------:R2:W-:Y:S01]  /*30a0*/  @!P0 STG.E.64 desc[UR8][R4.64], R8 ;  /* 0x0000000804008986 */ /* 0x0005e2000c101b08 */
[----:B------:R-:W-:-:S13]  /*30b0*/  ISETP.NE.AND P0, PT, R10, R17, PT ;  /* 0x000000110a00720c */ /* 0x000fda0003f05270 */
[----:B--2---:R-:W-:Y:S05]  /*30c0*/  @P0 BRA `(.L_x_18) ;  /* 0xfffffffc00100947 */ /* 0x004fea000383ffff */
.L_x_16:
[----:B------:R-:W-:Y:S01]  /*30d0*/  BAR.SYNC.DEFER_BLOCKING 0x0 ;  /* 0x0000000000007b1d */ /* 0x000fe20000010000 */
[----:B------:R-:W-:-:S05]  /*30e0*/  ISETP.GE.AND P0, PT, R18, R22, PT ;  /* 0x000000161200720c */ /* 0x000fca0003f06270 */
[----:B------:R-:W-:Y:S08]  /*30f0*/  BSSY.RECONVERGENT B0, `(.L_x_19) ;  /* 0x0000037000007945 */ /* 0x000ff00003800200 */
[----:B------:R-:W-:Y:S05]  /*3100*/  @P0 BRA `(.L_x_20) ;  /* 0x0000000000d40947 */ /* 0x000fea0003800000 */
[----:B------:R-:W-:Y:S01]  /*3110*/  ISETP.NE.AND P0, PT, R19, RZ, PT ;  /* 0x000000ff1300720c */ /* 0x000fe20003f05270 */
[----:B------:R-:W-:Y:S01]  /*3120*/  BSSY.RECONVERGENT B1, `(.L_x_21) ;  /* 0x0000018000017945 */ /* 0x000fe20003800200 */
[----:B-1--4-:R-:W-:-:S11]  /*3130*/  IMAD.MOV.U32 R10, RZ, RZ, R18 ;  /* 0x000000ffff0a7224 */ /* 0x012fd600078e0012 */
[----:B------:R-:W-:Y:S05]  /*3140*/  @!P0 BRA `(.L_x_22) ;  /* 0x0000000000548947 */ /* 0x000fea0003800000 */
[----:B0-----:R-:W0:Y:S01]  /*3150*/  LDC.64 R2, c[0x0][0x398] ;  /* 0x0000e600ff027b82 */ /* 0x001e220000000a00 */
[----:B------:R-:W2:Y:S01]  /*3160*/  LDG.E.64 R4, desc[UR8][R24.64] ;  /* 0x0000000818047981 */ /* 0x000ea2000c1e1b00 */
[----:B0-----:R-:W-:-:S05]  /*3170*/  IMAD.WIDE R2, R18, 0x8, R2 ;  /* 0x0000000812027825 */ /* 0x001fca00078e0202 */
[----:B------:R-:W3:Y:S01]  /*3180*/  LDG.E.64 R6, desc[UR8][R2.64] ;  /* 0x0000000802067981 */ /* 0x000ee2000c1e1b00 */
[----:B------:R-:W-:Y:S01]  /*3190*/  ISETP.NE.AND P0, PT, R19, 0x1, PT ;  /* 0x000000011300780c */ /* 0x000fe20003f05270 */
[----:B------:R-:W-:Y:S02]  /*31a0*/  VIADD R10, R18, 0x1 ;  /* 0x00000001120a7836 */ /* 0x000fe40000000000 */
[----:B---3--:R1:W-:Y:S04]  /*31b0*/  STG.E.64 desc[UR8][R24.64], R6 ;  /* 0x0000000618007986 */ /* 0x0083e8000c101b08 */
[----:B--2---:R1:W-:Y:S06]  /*31c0*/  STG.E.64 desc[UR8][R2.64], R4 ;  /* 0x0000000402007986 */ /* 0x0043ec000c101b08 */
[----:B------:R-:W-:Y:S05]  /*31d0*/  @!P0 BRA `(.L_x_22) ;  /* 0x0000000000308947 */ /* 0x000fea0003800000 */
[----:B-1----:R-:W2:Y:S04]  /*31e0*/  LDG.E.64 R6, desc[UR8][R2.64+0x8] ;  /* 0x0000080802067981 */ /* 0x002ea8000c1e1b00 */
[----:B------:R-:W3:Y:S01]  /*31f0*/  LDG.E.64 R4, desc[UR8][R24.64+0x8] ;  /* 0x0000080818047981 */ /* 0x000ee2000c1e1b00 */
[----:B------:R-:W-:Y:S02]  /*3200*/  ISETP.NE.AND P0, PT, R19, 0x2, PT ;  /* 0x000000021300780c */ /* 0x000fe40003f05270 */
[----:B------:R-:W-:Y:S01]  /*3210*/  IADD3 R10, PT, PT, R18, 0x2, RZ ;  /* 0x00000002120a7810 */ /* 0x000fe20007ffe0ff */
[----:B--2---:R2:W-:Y:S04]  /*3220*/  STG.E.64 desc[UR8][R24.64+0x8], R6 ;  /* 0x0000080618007986 */ /* 0x0045e8000c101b08 */
[----:B---3--:R2:W-:Y:S06]  /*3230*/  STG.E.64 desc[UR8][R2.64+0x8], R4 ;  /* 0x0000080402007986 */ /* 0x0085ec000c101b08 */
[----:B------:R-:W-:Y:S05]  /*3240*/  @!P0 BRA `(.L_x_22) ;  /* 0x0000000000148947 */ /* 0x000fea0003800000 */
[----:B--2---:R-:W2:Y:S04]  /*3250*/  LDG.E.64 R6, desc[UR8][R2.64+0x10] ;  /* 0x0000100802067981 */ /* 0x004ea8000c1e1b00 */
[----:B------:R-:W3:Y:S01]  /*3260*/  LDG.E.64 R4, desc[UR8][R24.64+0x10] ;  /* 0x0000100818047981 */ /* 0x000ee2000c1e1b00 */
[----:B------:R-:W-:-:S03]  /*3270*/  VIADD R10, R18, 0x3 ;  /* 0x00000003120a7836 */ /* 0x000fc60000000000 */
[----:B--2---:R4:W-:Y:S04]  /*3280*/  STG.E.64 desc[UR8][R24.64+0x10], R6 ;  /* 0x0000100618007986 */ /* 0x0049e8000c101b08 */
[----:B---3--:R4:W-:Y:S02]  /*3290*/  STG.E.64 desc[UR8][R2.64+0x10], R4 ;  /* 0x0000100402007986 */ /* 0x0089e4000c101b08 */
.L_x_22:
[----:B------:R-:W-:Y:S05]  /*32a0*/  BSYNC.RECONVERGENT B1 ;  /* 0x0000000000017941 */ /* 0x000fea0003800200 */
.L_x_21:
[----:B012-4-:R-:W-:-:S05]  /*32b0*/  LOP3.LUT R3, RZ, R18, RZ, 0x33, !PT ;  /* 0x00000012ff037212 */ /* 0x017fca00078e33ff */
[----:B------:R-:W-:-:S05]  /*32c0*/  IMAD.IADD R3, R22, 0x1, R3 ;  /* 0x0000000116037824 */ /* 0x000fca00078e0203 */
[----:B------:R-:W-:-:S13]  /*32d0*/  ISETP.GE.U32.AND P0, PT, R3, 0x3, PT ;  /* 0x000000030300780c */ /* 0x000fda0003f06070 */
[----:B------:R-:W-:Y:S05]  /*32e0*/  @!P0 BRA `(.L_x_20) ;  /* 0x00000000005c8947 */ /* 0x000fea0003800000 */
.L_x_23:
[----:B--2---:R-:W0:Y:S08]  /*32f0*/  LDC.64 R2, c[0x0][0x398] ;  /* 0x0000e600ff027b82 */ /* 0x004e300000000a00 */
[----:B------:R-:W1:Y:S01]  /*3300*/  LDC.64 R8, c[0x0][0x390] ;  /* 0x0000e400ff087b82 */ /* 0x000e620000000a00 */
[----:B0-----:R-:W-:-:S05]  /*3310*/  IMAD.WIDE R2, R10, 0x8, R2 ;  /* 0x000000080a027825 */ /* 0x001fca00078e0202 */
[----:B------:R-:W2:Y:S01]  /*3320*/  LDG.E.64 R4, desc[UR8][R2.64] ;  /* 0x0000000802047981 */ /* 0x000ea2000c1e1b00 */
[----:B-1----:R-:W-:-:S05]  /*3330*/  IMAD.WIDE R8, R10, 0x8, R8 ;  /* 0x000000080a087825 */ /* 0x002fca00078e0208 */
[----:B------:R-:W3:Y:S04]  /*3340*/  LDG.E.64 R6, desc[UR8][R8.64] ;  /* 0x0000000808067981 */ /* 0x000ee8000c1e1b00 */
[----:B--2---:R0:W-:Y:S04]  /*3350*/  STG.E.64 desc[UR8][R8.64], R4 ;  /* 0x0000000408007986 */ /* 0x0041e8000c101b08 */
[----:B---3--:R1:W-:Y:S04]  /*3360*/  STG.E.64 desc[UR8][R2.64], R6 ;  /* 0x0000000602007986 */ /* 0x0083e8000c101b08 */
[----:B0-----:R-:W2:Y:S04]  /*3370*/  LDG.E.64 R4, desc[UR8][R2.64+0x8] ;  /* 0x0000080802047981 */ /* 0x001ea8000c1e1b00 */
[----:B-1----:R-:W3:Y:S04]  /*3380*/  LDG.E.64 R6, desc[UR8][R8.64+0x8] ;  /* 0x0000080808067981 */ /* 0x002ee8000c1e1b00 */
[----:B--2---:R0:W-:Y:S04]  /*3390*/  STG.E.64 desc[UR8][R8.64+0x8], R4 ;  /* 0x0000080408007986 */ /* 0x0041e8000c101b08 */
[----:B---3--:R1:W-:Y:S04]  /*33a0*/  STG.E.64 desc[UR8][R2.64+0x8], R6 ;  /* 0x0000080602007986 */ /* 0x0083e8000c101b08 */
[----:B0-----:R-:W2:Y:S04]  /*33b0*/  LDG.E.64 R4, desc[UR8][R2.64+0x10] ;  /* 0x0000100802047981 */ /* 0x001ea8000c1e1b00 */
[----:B-1----:R-:W3:Y:S04]  /*33c0*/  LDG.E.64 R6, desc[UR8][R8.64+0x10] ;  /* 0x0000100808067981 */ /* 0x002ee8000c1e1b00 */
[----:B--2---:R0:W-:Y:S04]  /*33d0*/  STG.E.64 desc[UR8][R8.64+0x10], R4 ;  /* 0x0000100408007986 */ /* 0x0041e8000c101b08 */
[----:B---3--:R1:W-:Y:S04]  /*33e0*/  STG.E.64 desc[UR8][R2.64+0x10], R6 ;  /* 0x0000100602007986 */ /* 0x0083e8000c101b08 */
[----:B0-----:R-:W2:Y:S04]  /*33f0*/  LDG.E.64 R4, desc[UR8][R2.64+0x18] ;  /* 0x0000180802047981 */ /* 0x001ea8000c1e1b00 */
[----:B-1----:R-:W3:Y:S01]  /*3400*/  LDG.E.64 R6, desc[UR8][R8.64+0x18] ;  /* 0x0000180808067981 */ /* 0x002ee2000c1e1b00 */
[----:B------:R-:W-:-:S04]  /*3410*/  IADD3 R10, PT, PT, R10, 0x4, RZ ;  /* 0x000000040a0a7810 */ /* 0x000fc80007ffe0ff */
[----:B------:R-:W-:Y:S01]  /*3420*/  ISETP.NE.AND P0, PT, R10, R22, PT ;  /* 0x000000160a00720c */ /* 0x000fe20003f05270 */
[----:B--2---:R2:W-:Y:S04]  /*3430*/  STG.E.64 desc[UR8][R8.64+0x18], R4 ;  /* 0x0000180408007986 */ /* 0x0045e8000c101b08 */
[----:B---3--:R2:W-:Y:S08]  /*3440*/  STG.E.64 desc[UR8][R2.64+0x18], R6 ;  /* 0x0000180602007986 */ /* 0x0085f0000c101b08 */
[----:B------:R-:W-:Y:S05]  /*3450*/  @P0 BRA `(.L_x_23) ;  /* 0xfffffffc00a40947 */ /* 0x000fea000383ffff */
.L_x_20:
[----:B------:R-:W-:Y:S05]  /*3460*/  BSYNC.RECONVERGENT B0 ;  /* 0x0000000000007941 */ /* 0x000fea0003800200 */
.L_x_19:
[----:B------:R-:W-:Y:S01]  /*3470*/  BAR.SYNC.DEFER_BLOCKING 0x0 ;  /* 0x0000000000007b1d */ /* 0x000fe20000010000 */
[----:B------:R-:W-:Y:S02]  /*3480*/  UISETP.NE.AND UP0, UPT, UR4, URZ, UPT ;  /* 0x000000ff0400728c */ /* 0x000fe4000bf05270 */
[----:B------:R-:W-:-:S07]  /*3490*/  UIADD3 UR5, UPT, UPT, UR4, -0x1, URZ ;  /* 0xffffffff04057890 */ /* 0x000fce000fffe0ff */
[----:B------:R-:W-:Y:S01]  /*34a0*/  UMOV UR4, UR5 ;  /* 0x0000000500047c82 */ /* 0x000fe20008000000 */
[----:B------:R-:W-:Y:S05]  /*34b0*/  BRA.U UP0, `(.L_x_24) ;  /* 0xffffffd500147547 */ /* 0x000fea000b83ffff */
[----:B------:R-:W-:Y:S01]  /*34c0*/  ISETP.GE.AND P0, PT, R18, R22, PT ;  /* 0x000000161200720c */ /* 0x000fe20003f06270 */
[----:B------:R-:W3:Y:S01]  /*34d0*/  LDCU.64 UR4, c[0x0][0x388] ;  /* 0x00007100ff0477ac */ /* 0x000ee20008000a00 */
[----:B------:R-:W-:Y:S11]  /*34e0*/  BSSY.RECONVERGENT B0, `(.L_x_25) ;  /* 0x000006d000007945 */ /* 0x000ff60003800200 */
[----:B------:R-:W-:Y:S05]  /*34f0*/  @P0 BRA `(.L_x_26) ;  /* 0x0000000400ac0947 */ /* 0x000fea0003800000 */
[C---:B------:R-:W-:Y:S02]  /*3500*/  IMAD.IADD R22, R18.reuse, 0x1, -R22 ;  /* 0x0000000112167824 */ /* 0x040fe400078e0a16 */
[----:B------:R-:W-:-:S07]  /*3510*/  IMAD.SHL.U32 R0, R18, 0x20, RZ ;  /* 0x0000002012007824 */ /* 0x000fce00078e00ff */
.L_x_27:
[----:B012-4-:R-:W0:Y:S02]  /*3520*/  LDC.64 R2, c[0x0][0x390] ;  /* 0x0000e400ff027b82 */ /* 0x017e240000000a00 */
[----:B0-----:R-:W-:-:S05]  /*3530*/  IMAD.WIDE R2, R18, 0x8, R2 ;  /* 0x0000000812027825 */ /* 0x001fca00078e0202 */
[----:B------:R-:W2:Y:S01]  /*3540*/  LDG.E.64 R6, desc[UR8][R2.64] ;  /* 0x0000000802067981 */ /* 0x000ea2000c1e1b00 */
[----:B---3--:R-:W-:-:S04]  /*3550*/  IADD3 R4, P0, PT, R0, UR4, RZ ;  /* 0x0000000400047c10 */ /* 0x008fc8000ff1e0ff */
[----:B------:R-:W-:Y:S01]  /*3560*/  LEA.HI.X.SX32 R5, R0, UR5, 0x1, P0 ;  /* 0x0000000500057c11 */ /* 0x000fe200080f0eff */
[----:B--2---:R-:W2:Y:S04]  /*3570*/  LD.E.U8 R15, desc[UR8][R6.64] ;  /* 0x00000008060f7980 */ /* 0x004ea8000c101100 */
[----:B--2---:R0:W-:Y:S04]  /*3580*/  STG.E.U8 desc[UR8][R4.64], R15 ;  /* 0x0000000f04007986 */ /* 0x0041e8000c101108 */
[----:B------:R-:W2:Y:S04]  /*3590*/  LDG.E.64 R8, desc[UR8][R2.64] ;  /* 0x0000000802087981 */ /* 0x000ea8000c1e1b00 */
[----:B--2---:R-:W2:Y:S04]  /*35a0*/  LD.E.U8 R17, desc[UR8][R8.64+0x1] ;  /* 0x0000010808117980 */ /* 0x004ea8000c101100 */
[----:B--2---:R1:W-:Y:S04]  /*35b0*/  STG.E.U8 desc[UR8][R4.64+0x1], R17 ;  /* 0x0000011104007986 */ /* 0x0043e8000c101108 */
[----:B------:R-:W2:Y:S04]  /*35c0*/  LDG.E.64 R10, desc[UR8][R2.64] ;  /* 0x00000008020a7981 */ /* 0x000ea8000c1e1b00 */
[----:B--2---:R-:W2:Y:S04]  /*35d0*/  LD.E.U8 R19, desc[UR8][R10.64+0x2] ;  /* 0x000002080a137980 */ /* 0x004ea8000c101100 */
[----:B--2---:R2:W-:Y:S04]  /*35e0*/  STG.E.U8 desc[UR8][R4.64+0x2], R19 ;  /* 0x0000021304007986 */ /* 0x0045e8000c101108 */
[----:B------:R-:W3:Y:S04]  /*35f0*/  LDG.E.64 R12, desc[UR8][R2.64] ;  /* 0x00000008020c7981 */ /* 0x000ee8000c1e1b00 */
[----:B---3--:R-:W3:Y:S04]  /*3600*/  LD.E.U8 R21, desc[UR8][R12.64+0x3] ;  /* 0x000003080c157980 */ /* 0x008ee8000c101100 */
[----:B---3--:R3:W-:Y:S04]  /*3610*/  STG.E.U8 desc[UR8][R4.64+0x3], R21 ;  /* 0x0000031504007986 */ /* 0x0087e8000c101108 */
[----:B------:R-:W0:Y:S04]  /*3620*/  LDG.E.64 R6, desc[UR8][R2.64] ;  /* 0x0000000802067981 */ /* 0x000e28000c1e1b00 */
[----:B0-----:R-:W4:Y:S04]  /*3630*/  LD.E.U8 R15, desc[UR8][R6.64+0x4] ;  /* 0x00000408060f7980 */ /* 0x001f28000c101100 */
[----:B----4-:R0:W-:Y:S04]  /*3640*/  STG.E.U8 desc[UR8][R4.64+0x4], R15 ;  /* 0x0000040f04007986 */ /* 0x0101e8000c101108 */
[----:B------:R-:W1:Y:S04]  /*3650*/  LDG.E.64 R8, desc[UR8][R2.64] ;  /* 0x0000000802087981 */ /* 0x000e68000c1e1b00 */
[----:B-1----:R-:W4:Y:S04]  /*3660*/  LD.E.U8 R17, desc[UR8][R8.64+0x5] ;  /* 0x0000050808117980 */ /* 0x002f28000c101100 */
[----:B----4-:R1:W-:Y:S04]  /*3670*/  STG.E.U8 desc[UR8][R4.64+0x5], R17 ;  /* 0x0000051104007986 */ /* 0x0103e8000c101108 */
        /* <DEDUP_REMOVED lines=64> */
[----:B---3--:R-:W2:Y:S04]  /*3a80*/  LD.E.U8 R21, desc[UR8][R12.64+0x1b] ;  /* 0x00001b080c157980 */ /* 0x008ea8000c101100 */
[----:B--2---:R0:W-:Y:S04]  /*3a90*/  STG.E.U8 desc[UR8][R4.64+0x1b], R21 ;  /* 0x00001b1504007986 */ /* 0x0041e8000c101108 */
[----:B------:R-:W2:Y:S04]  /*3aa0*/  LDG.E.64 R6, desc[UR8][R2.64] ;  /* 0x0000000802067981 */ /* 0x000ea8000c1e1b00 */
        /* <DEDUP_REMOVED lines=9> */
[----:B--2---:R-:W2:Y:S01]  /*3b40*/  LD.E.U8 R13, desc[UR8][R12.64+0x1f] ;  /* 0x00001f080c0d7980 */ /* 0x004ea2000c101100 */
[----:B------:R-:W-:Y:S01]  /*3b50*/  IADD3 R22, PT, PT, R22, 0x1, RZ ;  /* 0x0000000116167810 */ /* 0x000fe20007ffe0ff */
[----:B------:R-:W-:Y:S01]  /*3b60*/  VIADD R0, R0, 0x20 ;  /* 0x0000002000007836 */ /* 0x000fe20000000000 */
[----:B------:R-:W-:-:S02]  /*3b70*/  IADD3 R18, PT, PT, R18, 0x1, RZ ;  /* 0x0000000112127810 */ /* 0x000fc40007ffe0ff */
[----:B------:R-:W-:Y:S01]  /*3b80*/  ISETP.NE.AND P0, PT, R22, RZ, PT ;  /* 0x000000ff1600720c */ /* 0x000fe20003f05270 */
[----:B--2---:R0:W-:-:S12]  /*3b90*/  STG.E.U8 desc[UR8][R4.64+0x1f], R13 ;  /* 0x00001f0d04007986 */ /* 0x0041d8000c101108 */
[----:B------:R-:W-:Y:S05]  /*3ba0*/  @P0 BRA `(.L_x_27) ;  /* 0xfffffff8005c0947 */ /* 0x000fea000383ffff */
.L_x_26:
[----:B---3--:R-:W-:Y:S05]  /*3bb0*/  BSYNC.RECONVERGENT B0 ;  /* 0x0000000000007941 */ /* 0x008fea0003800200 */
.L_x_25:
[----:B------:R-:W-:Y:S06]  /*3bc0*/  BAR.SYNC.DEFER_BLOCKING 0x0 ;  /* 0x0000000000007b1d */ /* 0x000fec0000010000 */
[----:B------:R-:W-:Y:S05]  /*3bd0*/  EXIT ;  /* 0x000000000000794d */ /* 0x000fea0003800000 */
.L_x_28:
[----:B------:R-:W-:-:S00]  /*3be0*/  BRA `(.L_x_28) ;  /* 0xfffffffc00fc7947 */ /* 0x000fc0000383ffff */
[----:B------:R-:W-:-:S00]  /*3bf0*/  NOP ;  /* 0x0000000000007918 */ /* 0x000fc00000000000 */
        /* <DEDUP_REMOVED lines=8> */
.L_x_29:


//--------------------- .nv.shared._Z15kernel_functionPcS_PS_S0_i --------------------------
	.section	.nv.shared._Z15kernel_functionPcS_PS_S0_i,"aw",@nobits
	.sectionflags	@""
	.align	4
.nv.shared._Z15kernel_functionPcS_PS_S0_i:
	.zero		1732


//--------------------- .nv.shared.reserved.0     --------------------------
	.section	.nv.shared.reserved.0,"aw",@nobits
	.weak		__nv_reservedSMEM_offset_0_alias
	.size		__nv_reservedSMEM_offset_0_alias, 0, 64
	.other		__nv_reservedSMEM_offset_0_alias,@"STO_CUDA_RESERVED_SHARED STV_DEFAULT"
__nv_reservedSMEM_offset_0_alias:
	.zero		0
	.zero		64


//--------------------- .nv.constant0._Z15kernel_functionPcS_PS_S0_i --------------------------
	.section	.nv.constant0._Z15kernel_functionPcS_PS_S0_i,"a",@progbits
	.sectionflags	@""
	.align	4
.nv.constant0._Z15kernel_functionPcS_PS_S0_i:
	.zero		932


//--------------------- SYMBOLS --------------------------

	.type		.nv.reservedSmem.offset0,@object
	.size		.nv.reservedSmem.offset0,0x4
	.type		.nv.reservedSmem.cap,@object
	.size		.nv.reservedSmem.cap,0x4
